def attn_fwd(
    Q,
    K,
    V,
    Out,
    Lse,
    sm_scale,
    stride_qz,
    stride_qh,
    stride_qm,
    stride_qk,
    stride_kz,
    stride_kh,
    stride_kn,
    stride_kk,
    stride_vz,
    stride_vh,
    stride_vn,
    stride_vk,
    stride_oz,
    stride_oh,
    stride_om,
    stride_ok,
    seqlen_q,
    seqlen_k,
    BLOCK_M: tl.constexpr,
    BLOCK_N: tl.constexpr,
    HEAD_DIM: tl.constexpr,
    CAUSAL: tl.constexpr,
):
    start_m = tl.program_id(0)
    off_hz = tl.program_id(1)
    q_off = off_hz * stride_qh
    k_off = off_hz * stride_kh
    v_off = off_hz * stride_vh
    offs_m = start_m * BLOCK_M + tl.arange(0, BLOCK_M)
    offs_d = tl.arange(0, HEAD_DIM)
    offs_n = tl.arange(0, BLOCK_N)
    q_ptrs = Q + q_off + offs_m[:, None] * stride_qm + offs_d[None, :] * stride_qk
    k_ptrs = K + k_off + offs_d[:, None] * stride_kk + offs_n[None, :] * stride_kn
    v_ptrs = V + v_off + offs_n[:, None] * stride_vn + offs_d[None, :] * stride_vk
    m_i = tl.full([BLOCK_M], float("-inf"), dtype=tl.float32)
    l_i = tl.zeros([BLOCK_M], dtype=tl.float32) + 1.0
    acc = tl.zeros([BLOCK_M, HEAD_DIM], dtype=tl.float32)
    q = tl.load(q_ptrs)
    acc, l_i, m_i = _attn_fwd_inner(
        acc,
        l_i,
        m_i,
        q,
        k_ptrs,
        v_ptrs,
        sm_scale,
        stride_kn,
        stride_vn,
        start_m,
        seqlen_k,
        BLOCK_M,
        BLOCK_N,
        HEAD_DIM,
        CAUSAL,
    )
    acc = acc / l_i[:, None]
    lse = m_i + tl.math.log2(l_i) / 1.4426950408889634
    o_ptrs = (
        Out
        + off_hz * stride_oh
        + offs_m[:, None] * stride_om
        + offs_d[None, :] * stride_ok
    )
    tl.store(o_ptrs, acc.to(Out.dtype.element_ty))
    tl.store(Lse + off_hz * seqlen_q + offs_m, lse)

# config = {"BLOCK_M": 256, "BLOCK_N": 64, "HEAD_DIM": 128, "arch": "sm_100", "causal": false, "dtype": "fp8e4m3", "num_stages": 2, "num_warps": 16}
# arch = sm_100


// ===== COMPILED SASS (sm_100a) =====

	.target	sm_100a

	.elftype	@"ET_EXEC"


//--------------------- .note.nv.tkinfo           --------------------------
	.section	.note.nv.tkinfo,"",@"SHT_NOTE"
	.sectionflags	@"SHF_NOTE_NV_TKINFO"
	.tkinfo
        /*0018*/ 	.word	0x00000081
        /*0030*/ 	.string	""
        /*0030*/ 	.string	"ptxas-blackwell"
        /*0030*/ 	.string	"Cuda compilation tools, release 12.9, V12.9.86"
        /*0030*/ 	.string	"Build cuda_12.9.r12.9/compiler.36037853_0"
        /*0030*/ 	.string	"-v  -suppress-debug-info  -lineinfo  -arch sm_100a "



//--------------------- .note.nv.cuver            --------------------------
	.section	.note.nv.cuver,"",@"SHT_NOTE"
	.sectionflags	@"SHF_NOTE_NV_CUVER"
        /*0018*/ 	.short	0x0001
        /*001a*/ 	.short	0x0064
        /*001c*/ 	.short	0x0001
        /*001e*/ 	.short	0x0000
        /*0020*/ 	.short	0x0001
        /*0022*/ 	.short	0x0000


//--------------------- .nv.info                  --------------------------
	.section	.nv.info,"",@"SHT_CUDA_INFO"
	.align	4


	//----- nvinfo : EIATTR_REGCOUNT
	.align		4
        /*0000*/ 	.byte	0x04, 0x2f
        /*0002*/ 	.short	(.L_2 - .L_1)
	.align		4
.L_1:
        /*0004*/ 	.word	index@(attn_fwd)
        /*0008*/ 	.word	0x00000080


	//----- nvinfo : EIATTR_FRAME_SIZE
	.align		4
.L_2:
        /*000c*/ 	.byte	0x04, 0x11
        /*000e*/ 	.short	(.L_4 - .L_3)
	.align		4
.L_3:
        /*0010*/ 	.word	index@(attn_fwd)
        /*0014*/ 	.word	0x000002a0


	//----- nvinfo : EIATTR_MIN_STACK_SIZE
	.align		4
.L_4:
        /*0018*/ 	.byte	0x04, 0x12
        /*001a*/ 	.short	(.L_6 - .L_5)
	.align		4
.L_5:
        /*001c*/ 	.word	index@(attn_fwd)
        /*0020*/ 	.word	0x000002a0
.L_6:


//--------------------- .nv.info.attn_fwd         --------------------------
	.section	.nv.info.attn_fwd,"",@"SHT_CUDA_INFO"
	.sectionflags	@""
	.align	4


	//----- nvinfo : EIATTR_CUDA_API_VERSION
	.align		4
        /*0000*/ 	.byte	0x04, 0x37
        /*0002*/ 	.short	(.L_8 - .L_7)
.L_7:
        /*0004*/ 	.word	0x00000081


	//----- nvinfo : EIATTR_KPARAM_INFO
	.align		4
.L_8:
        /*0008*/ 	.byte	0x04, 0x17
        /*000a*/ 	.short	(.L_10 - .L_9)
.L_9:
        /*000c*/ 	.word	0x00000000
        /*0010*/ 	.short	0x0019
        /*0012*/ 	.short	0x0080
        /*0014*/ 	.byte	0x00, 0xf4, 0x21, 0x00


	//----- nvinfo : EIATTR_KPARAM_INFO
	.align		4
.L_10:
        /*0018*/ 	.byte	0x04, 0x17
        /*001a*/ 	.short	(.L_12 - .L_11)
.L_11:
        /*001c*/ 	.word	0x00000000
        /*0020*/ 	.short	0x0018
        /*0022*/ 	.short	0x0078
        /*0024*/ 	.byte	0x00, 0xf4, 0x21, 0x00


	//----- nvinfo : EIATTR_KPARAM_INFO
	.align		4
.L_12:
        /*0028*/ 	.byte	0x04, 0x17
        /*002a*/ 	.short	(.L_14 - .L_13)
.L_13:
        /*002c*/ 	.word	0x00000000
        /*0030*/ 	.short	0x0017
        /*0032*/ 	.short	0x0070
        /*0034*/ 	.byte	0x00, 0xf0, 0x11, 0x00


	//----- nvinfo : EIATTR_KPARAM_INFO
	.align		4
.L_14:
        /*0038*/ 	.byte	0x04, 0x17
        /*003a*/ 	.short	(.L_16 - .L_15)
.L_15:
        /*003c*/ 	.word	0x00000000
        /*0040*/ 	.short	0x0016
        /*0042*/ 	.short	0x006c
        /*0044*/ 	.byte	0x00, 0xf0, 0x11, 0x00


	//----- nvinfo : EIATTR_KPARAM_INFO
	.align		4
.L_16:
        /*0048*/ 	.byte	0x04, 0x17
        /*004a*/ 	.short	(.L_18 - .L_17)
.L_17:
        /*004c*/ 	.word	0x00000000
        /*0050*/ 	.short	0x0015
        /*0052*/ 	.short	0x0068
        /*0054*/ 	.byte	0x00, 0xf0, 0x11, 0x00


	//----- nvinfo : EIATTR_KPARAM_INFO
	.align		4
.L_18:
        /*0058*/ 	.byte	0x04, 0x17
        /*005a*/ 	.short	(.L_20 - .L_19)
.L_19:
        /*005c*/ 	.word	0x00000000
        /*0060*/ 	.short	0x0014
        /*0062*/ 	.short	0x0064
        /*0064*/ 	.byte	0x00, 0xf0, 0x11, 0x00


	//----- nvinfo : EIATTR_KPARAM_INFO
	.align		4
.L_20:
        /*0068*/ 	.byte	0x04, 0x17
        /*006a*/ 	.short	(.L_22 - .L_21)
.L_21:
        /*006c*/ 	.word	0x00000000
        /*0070*/ 	.short	0x0013
        /*0072*/ 	.short	0x0060
        /*0074*/ 	.byte	0x00, 0xf0, 0x11, 0x00


	//----- nvinfo : EIATTR_KPARAM_INFO
	.align		4
.L_22:
        /*0078*/ 	.byte	0x04, 0x17
        /*007a*/ 	.short	(.L_24 - .L_23)
.L_23:
        /*007c*/ 	.word	0x00000000
        /*0080*/ 	.short	0x0012
        /*0082*/ 	.short	0x005c
        /*0084*/ 	.byte	0x00, 0xf0, 0x11, 0x00


	//----- nvinfo : EIATTR_KPARAM_INFO
	.align		4
.L_24:
        /*0088*/ 	.byte	0x04, 0x17
        /*008a*/ 	.short	(.L_26 - .L_25)
.L_25:
        /*008c*/ 	.word	0x00000000
        /*0090*/ 	.short	0x0011
        /*0092*/ 	.short	0x0058
        /*0094*/ 	.byte	0x00, 0xf0, 0x11, 0x00


	//----- nvinfo : EIATTR_KPARAM_INFO
	.align		4
.L_26:
        /*0098*/ 	.byte	0x04, 0x17
        /*009a*/ 	.short	(.L_28 - .L_27)
.L_27:
        /*009c*/ 	.word	0x00000000
        /*00a0*/ 	.short	0x0010
        /*00a2*/ 	.short	0x0054
        /*00a4*/ 	.byte	0x00, 0xf0, 0x11, 0x00


	//----- nvinfo : EIATTR_KPARAM_INFO
	.align		4
.L_28:
        /*00a8*/ 	.byte	0x04, 0x17
        /*00aa*/ 	.short	(.L_30 - .L_29)
.L_29:
        /*00ac*/ 	.word	0x00000000
        /*00b0*/ 	.short	0x000f
        /*00b2*/ 	.short	0x0050
        /*00b4*/ 	.byte	0x00, 0xf0, 0x11, 0x00


	//----- nvinfo : EIATTR_KPARAM_INFO
	.align		4
.L_30:
        /*00b8*/ 	.byte	0x04, 0x17
        /*00ba*/ 	.short	(.L_32 - .L_31)
.L_31:
        /*00bc*/ 	.word	0x00000000
        /*00c0*/ 	.short	0x000e
        /*00c2*/ 	.short	0x004c
        /*00c4*/ 	.byte	0x00, 0xf0, 0x11, 0x00


	//----- nvinfo : EIATTR_KPARAM_INFO
	.align		4
.L_32:
        /*00c8*/ 	.byte	0x04, 0x17
        /*00ca*/ 	.short	(.L_34 - .L_33)
.L_33:
        /*00cc*/ 	.word	0x00000000
        /*00d0*/ 	.short	0x000d
        /*00d2*/ 	.short	0x0048
        /*00d4*/ 	.byte	0x00, 0xf0, 0x11, 0x00


	//----- nvinfo : EIATTR_KPARAM_INFO
	.align		4
.L_34:
        /*00d8*/ 	.byte	0x04, 0x17
        /*00da*/ 	.short	(.L_36 - .L_35)
.L_35:
        /*00dc*/ 	.word	0x00000000
        /*00e0*/ 	.short	0x000c
        /*00e2*/ 	.short	0x0044
        /*00e4*/ 	.byte	0x00, 0xf0, 0x11, 0x00


	//----- nvinfo : EIATTR_KPARAM_INFO
	.align		4
.L_36:
        /*00e8*/ 	.byte	0x04, 0x17
        /*00ea*/ 	.short	(.L_38 - .L_37)
.L_37:
        /*00ec*/ 	.word	0x00000000
        /*00f0*/ 	.short	0x000b
        /*00f2*/ 	.short	0x0040
        /*00f4*/ 	.byte	0x00, 0xf0, 0x11, 0x00


	//----- nvinfo : EIATTR_KPARAM_INFO
	.align		4
.L_38:
        /*00f8*/ 	.byte	0x04, 0x17
        /*00fa*/ 	.short	(.L_40 - .L_39)
.L_39:
        /*00fc*/ 	.word	0x00000000
        /*0100*/ 	.short	0x000a
        /*0102*/ 	.short	0x003c
        /*0104*/ 	.byte	0x00, 0xf0, 0x11, 0x00


	//----- nvinfo : EIATTR_KPARAM_INFO
	.align		4
.L_40:
        /*0108*/ 	.byte	0x04, 0x17
        /*010a*/ 	.short	(.L_42 - .L_41)
.L_41:
        /*010c*/ 	.word	0x00000000
        /*0110*/ 	.short	0x0009
        /*0112*/ 	.short	0x0038
        /*0114*/ 	.byte	0x00, 0xf0, 0x11, 0x00


	//----- nvinfo : EIATTR_KPARAM_INFO
	.align		4
.L_42:
        /*0118*/ 	.byte	0x04, 0x17
        /*011a*/ 	.short	(.L_44 - .L_43)
.L_43:
        /*011c*/ 	.word	0x00000000
        /*0120*/ 	.short	0x0008
        /*0122*/ 	.short	0x0034
        /*0124*/ 	.byte	0x00, 0xf0, 0x11, 0x00


	//----- nvinfo : EIATTR_KPARAM_INFO
	.align		4
.L_44:
        /*0128*/ 	.byte	0x04, 0x17
        /*012a*/ 	.short	(.L_46 - .L_45)
.L_45:
        /*012c*/ 	.word	0x00000000
        /*0130*/ 	.short	0x0007
        /*0132*/ 	.short	0x0030
        /*0134*/ 	.byte	0x00, 0xf0, 0x11, 0x00


	//----- nvinfo : EIATTR_KPARAM_INFO
	.align		4
.L_46:
        /*0138*/ 	.byte	0x04, 0x17
        /*013a*/ 	.short	(.L_48 - .L_47)
.L_47:
        /*013c*/ 	.word	0x00000000
        /*0140*/ 	.short	0x0006
        /*0142*/ 	.short	0x002c
        /*0144*/ 	.byte	0x00, 0xf0, 0x11, 0x00


	//----- nvinfo : EIATTR_KPARAM_INFO
	.align		4
.L_48:
        /*0148*/ 	.byte	0x04, 0x17
        /*014a*/ 	.short	(.L_50 - .L_49)
.L_49:
        /*014c*/ 	.word	0x00000000
        /*0150*/ 	.short	0x0005
        /*0152*/ 	.short	0x0028
        /*0154*/ 	.byte	0x00, 0xf0, 0x11, 0x00


	//----- nvinfo : EIATTR_KPARAM_INFO
	.align		4
.L_50:
        /*0158*/ 	.byte	0x04, 0x17
        /*015a*/ 	.short	(.L_52 - .L_51)
.L_51:
        /*015c*/ 	.word	0x00000000
        /*0160*/ 	.short	0x0004
        /*0162*/ 	.short	0x0020
        /*0164*/ 	.byte	0x00, 0xf4, 0x21, 0x00


	//----- nvinfo : EIATTR_KPARAM_INFO
	.align		4
.L_52:
        /*0168*/ 	.byte	0x04, 0x17
        /*016a*/ 	.short	(.L_54 - .L_53)
.L_53:
        /*016c*/ 	.word	0x00000000
        /*0170*/ 	.short	0x0003
        /*0172*/ 	.short	0x0018
        /*0174*/ 	.byte	0x00, 0xf4, 0x21, 0x00


	//----- nvinfo : EIATTR_KPARAM_INFO
	.align		4
.L_54:
        /*0178*/ 	.byte	0x04, 0x17
        /*017a*/ 	.short	(.L_56 - .L_55)
.L_55:
        /*017c*/ 	.word	0x00000000
        /*0180*/ 	.short	0x0002
        /*0182*/ 	.short	0x0010
        /*0184*/ 	.byte	0x00, 0xf4, 0x21, 0x00


	//----- nvinfo : EIATTR_KPARAM_INFO
	.align		4
.L_56:
        /*0188*/ 	.byte	0x04, 0x17
        /*018a*/ 	.short	(.L_58 - .L_57)
.L_57:
        /*018c*/ 	.word	0x00000000
        /*0190*/ 	.short	0x0001
        /*0192*/ 	.short	0x0008
        /*0194*/ 	.byte	0x00, 0xf4, 0x21, 0x00


	//----- nvinfo : EIATTR_KPARAM_INFO
	.align		4
.L_58:
        /*0198*/ 	.byte	0x04, 0x17
        /*019a*/ 	.short	(.L_60 - .L_59)
.L_59:
        /*019c*/ 	.word	0x00000000
        /*01a0*/ 	.short	0x0000
        /*01a2*/ 	.short	0x0000
        /*01a4*/ 	.byte	0x00, 0xf4, 0x21, 0x00


	//----- nvinfo : EIATTR_SPARSE_MMA_MASK
	.align		4
.L_60:
        /*01a8*/ 	.byte	0x03, 0x50
        /*01aa*/ 	.short	0x0000


	//----- nvinfo : EIATTR_MAXREG_COUNT
	.align		4
        /*01ac*/ 	.byte	0x03, 0x1b
        /*01ae*/ 	.short	0x0080


	//----- nvinfo : EIATTR_NUM_BARRIERS
	.align		4
        /*01b0*/ 	.byte	0x02, 0x4c
        /*01b2*/ 	.byte	0x01
	.zero		1


	//----- nvinfo : EIATTR_ANNOTATIONS
	.align		4
        /*01b4*/ 	.byte	0x04, 0x55
        /*01b6*/ 	.short	(.L_62 - .L_61)


	//   ....[0]....
.L_61:
        /*01b8*/ 	.word	0x00000001
        /*01bc*/ 	.byte	0xf0, 0x1b, 0x00, 0x00, 0x01, 0x00, 0x00, 0x00, 0x10, 0x1c, 0x00, 0x00, 0x01, 0x00, 0x00, 0x00
        /* <DEDUP_REMOVED lines=212> */
        /*0f0c*/ 	.byte	0xb0, 0x88, 0x00, 0x00


	//----- nvinfo : EIATTR_COOP_GROUP_MASK_REGIDS
	.align		4
.L_62:
        /*0f10*/ 	.byte	0x04, 0x29
        /*0f12*/ 	.short	(.L_64 - .L_63)


	//   ....[0]....
.L_63:
        /*0f14*/ 	.word	0xffffffff


	//   ....[1]....
        /*0f18*/ 	.word	0xffffffff


	//   ....[2]....
        /*0f1c*/ 	.word	0xffffffff


	//   ....[3]....
        /*0f20*/ 	.word	0xffffffff


	//   ....[4]....
        /*0f24*/ 	.word	0xffffffff


	//   ....[5]....
        /*0f28*/ 	.word	0xffffffff


	//   ....[6]....
        /*0f2c*/ 	.word	0xffffffff


	//   ....[7]....
        /*0f30*/ 	.word	0xffffffff


	//   ....[8]....
        /*0f34*/ 	.word	0xffffffff


	//   ....[9]....
        /*0f38*/ 	.word	0xffffffff


	//   ....[10]....
        /*0f3c*/ 	.word	0xffffffff


	//   ....[11]....
        /*0f40*/ 	.word	0xffffffff


	//   ....[12]....
        /*0f44*/ 	.word	0xffffffff


	//   ....[13]....
        /*0f48*/ 	.word	0xffffffff


	//   ....[14]....
        /*0f4c*/ 	.word	0xffffffff


	//   ....[15]....
        /*0f50*/ 	.word	0xffffffff


	//   ....[16]....
        /*0f54*/ 	.word	0xffffffff


	//   ....[17]....
        /*0f58*/ 	.word	0xffffffff


	//   ....[18]....
        /*0f5c*/ 	.word	0xffffffff


	//   ....[19]....
        /*0f60*/ 	.word	0xffffffff


	//   ....[20]....
        /*0f64*/ 	.word	0xffffffff


	//   ....[21]....
        /*0f68*/ 	.word	0xffffffff


	//   ....[22]....
        /*0f6c*/ 	.word	0xffffffff


	//   ....[23]....
        /*0f70*/ 	.word	0xffffffff


	//----- nvinfo : EIATTR_COOP_GROUP_INSTR_OFFSETS
	.align		4
.L_64:
        /*0f74*/ 	.byte	0x04, 0x28
        /*0f76*/ 	.short	(.L_66 - .L_65)


	//   ....[0]....
.L_65:
        /*0f78*/ 	.word	0x00005200


	//   ....[1]....
        /*0f7c*/ 	.word	0x00005360


	//   ....[2]....
        /*0f80*/ 	.word	0x000053b0


	//   ....[3]....
        /*0f84*/ 	.word	0x00005410


	//   ....[4]....
        /*0f88*/ 	.word	0x00005c90


	//   ....[5]....
        /*0f8c*/ 	.word	0x00005cb0


	//   ....[6]....
        /*0f90*/ 	.word	0x00005cc0


	//   ....[7]....
        /*0f94*/ 	.word	0x00005cd0


	//   ....[8]....
        /*0f98*/ 	.word	0x00005ce0


	//   ....[9]....
        /*0f9c*/ 	.word	0x00005cf0


	//   ....[10]....
        /*0fa0*/ 	.word	0x00005d00


	//   ....[11]....
        /*0fa4*/ 	.word	0x00005d20


	//   ....[12]....
        /*0fa8*/ 	.word	0x00007200


	//   ....[13]....
        /*0fac*/ 	.word	0x00007210


	//   ....[14]....
        /*0fb0*/ 	.word	0x000073c0


	//   ....[15]....
        /*0fb4*/ 	.word	0x000073d0


	//   ....[16]....
        /*0fb8*/ 	.word	0x00007420


	//   ....[17]....
        /*0fbc*/ 	.word	0x00007430


	//   ....[18]....
        /*0fc0*/ 	.word	0x00007440


	//   ....[19]....
        /*0fc4*/ 	.word	0x000074a0


	//   ....[20]....
        /*0fc8*/ 	.word	0x00008330


	//   ....[21]....
        /*0fcc*/ 	.word	0x00008340


	//   ....[22]....
        /*0fd0*/ 	.word	0x000083e0


	//   ....[23]....
        /*0fd4*/ 	.word	0x00008400


	//----- nvinfo : EIATTR_VRC_CTA_INIT_COUNT
	.align		4
.L_66:
        /*0fd8*/ 	.byte	0x02, 0x4a
	.zero		1
	.zero		1


	//----- nvinfo : EIATTR_EXIT_INSTR_OFFSETS
	.align		4
        /*0fdc*/ 	.byte	0x04, 0x1c
        /*0fde*/ 	.short	(.L_68 - .L_67)


	//   ....[0]....
.L_67:
        /*0fe0*/ 	.word	0x0000bcc0


	//   ....[1]....
        /*0fe4*/ 	.word	0x0000bcf0


	//----- nvinfo : EIATTR_REQNTID
	.align		4
.L_68:
        /*0fe8*/ 	.byte	0x04, 0x10
        /*0fea*/ 	.short	(.L_70 - .L_69)
.L_69:
        /*0fec*/ 	.word	0x00000200
        /*0ff0*/ 	.word	0x00000001
        /*0ff4*/ 	.word	0x00000001


	//----- nvinfo : EIATTR_CBANK_PARAM_SIZE
	.align		4
.L_70:
        /*0ff8*/ 	.byte	0x03, 0x19
        /*0ffa*/ 	.short	0x0088


	//----- nvinfo : EIATTR_PARAM_CBANK
	.align		4
        /*0ffc*/ 	.byte	0x04, 0x0a
        /*0ffe*/ 	.short	(.L_72 - .L_71)
	.align		4
.L_71:
        /*1000*/ 	.word	index@(.nv.constant0.attn_fwd)
        /*1004*/ 	.short	0x0380
        /*1006*/ 	.short	0x0088


	//----- nvinfo : EIATTR_SW_WAR
	.align		4
.L_72:
        /*1008*/ 	.byte	0x04, 0x36
        /*100a*/ 	.short	(.L_74 - .L_73)
.L_73:
        /*100c*/ 	.word	0x00000008
.L_74:


//--------------------- .nv.compat                --------------------------
	.section	.nv.compat,"",@"SHT_CUDA_COMPAT_INFO"
	.align	4
        /*0000*/ 	.byte	0x02, 0x02, 0x02, 0x00, 0x02, 0x05, 0x05, 0x00, 0x02, 0x03, 0x00, 0x00, 0x02, 0x06, 0x01, 0x00


//--------------------- .nv.callgraph             --------------------------
	.section	.nv.callgraph,"",@"SHT_CUDA_CALLGRAPH"
	.align	4
	.sectionentsize	8
	.align		4
        /*0000*/ 	.word	0x00000000
	.align		4
        /*0004*/ 	.word	0xffffffff
	.align		4
        /*0008*/ 	.word	0x00000000
	.align		4
        /*000c*/ 	.word	0xfffffffe
	.align		4
        /*0010*/ 	.word	0x00000000
	.align		4
        /*0014*/ 	.word	0xfffffffd
	.align		4
        /*0018*/ 	.word	0x00000000
	.align		4
        /*001c*/ 	.word	0xfffffffc


//--------------------- .nv.constant4             --------------------------
	.section	.nv.constant4,"a",@progbits
	.align	8
	.align		8
.nv.constant4:
        /*0000*/ 	.dword	_$_str


//--------------------- .text.attn_fwd            --------------------------
	.section	.text.attn_fwd,"ax",@progbits
	.align	128
        .global         attn_fwd
        .type           attn_fwd,@function
        .size           attn_fwd,(.L_x_3 - attn_fwd)
        .other          attn_fwd,@"STO_CUDA_ENTRY STV_DEFAULT"
attn_fwd:
.text.attn_fwd:
[----:B------:R-:W0:Y:S01]  /*0000*/  LDC R1, c[0x0][0x37c] ;  /* 0x0000df00ff017b82 */ /* 0x000e220000000800 */
[----:B------:R-:W1:Y:S07]  /*0010*/  S2R R2, SR_TID.X ;  /* 0x0000000000027919 */ /* 0x000e6e0000002100 */
[----:B------:R-:W2:Y:S01]  /*0020*/  S2UR UR7, SR_CTAID.Y ;  /* 0x00000000000779c3 */ /* 0x000ea20000002600 */
[----:B------:R-:W2:Y:S01]  /*0030*/  LDCU.64 UR4, c[0x0][0x3b0] ;  /* 0x00007600ff0477ac */ /* 0x000ea20008000a00 */
[----:B0-----:R-:W-:Y:S01]  /*0040*/  VIADD R1, R1, 0xfffffd60 ;  /* 0xfffffd6001017836 */ /* 0x001fe20000000000 */
[----:B------:R-:W0:Y:S01]  /*0050*/  S2R R3, SR_CTAID.X ;  /* 0x0000000000037919 */ /* 0x000e220000002500 */
[----:B------:R-:W3:Y:S04]  /*0060*/  LDCU.64 UR10, c[0x0][0x358] ;  /* 0x00006b00ff0a77ac */ /* 0x000ee80008000a00 */
[----:B------:R-:W4:Y:S01]  /*0070*/  LDC R59, c[0x0][0x3b8] ;  /* 0x0000ee00ff3b7b82 */ /* 0x000f220000000800 */
[----:B------:R-:W5:Y:S07]  /*0080*/  LDCU UR12, c[0x0][0x3f0] ;  /* 0x00007e00ff0c77ac */ /* 0x000f6e0008000800 */
[----:B------:R-:W3:Y:S01]  /*0090*/  LDC.64 R54, c[0x0][0x380] ;  /* 0x0000e000ff367b82 */ /* 0x000ee20000000a00 */
[----:B--2---:R-:W-:Y:S01]  /*00a0*/  UIMAD UR4, UR7, UR4, URZ ;  /* 0x00000004070472a4 */ /* 0x004fe2000f8e02ff */
[----:B-1----:R-:W-:-:S02]  /*00b0*/  LOP3.LUT R0, R2, 0xff, RZ, 0xc0, !PT ;  /* 0x000000ff02007812 */ /* 0x002fc400078ec0ff */
[----:B------:R-:W-:-:S03]  /*00c0*/  SHF.R.U32.HI R4, RZ, 0x8, R2 ;  /* 0x00000008ff047819 */ /* 0x000fc60000011602 */
[----:B0-----:R-:W-:Y:S01]  /*00d0*/  IMAD R5, R3, 0x100, R0 ;  /* 0x0000010003057824 */ /* 0x001fe200078e0200 */
[----:B------:R-:W-:-:S03]  /*00e0*/  SGXT.U32 R4, R4, 0x1 ;  /* 0x000000010404781a */ /* 0x000fc60000000000 */
[----:B------:R-:W-:Y:S01]  /*00f0*/  IMAD R3, R5, UR5, RZ ;  /* 0x0000000505037c24 */ /* 0x000fe2000f8e02ff */
[----:B------:R-:W-:Y:S01]  /*0100*/  USHF.R.S32.HI UR5, URZ, 0x1f, UR4 ;  /* 0x0000001fff057899 */ /* 0x000fe20008011404 */
[----:B----4-:R-:W-:-:S03]  /*0110*/  IMAD R6, R4, R59, RZ ;  /* 0x0000003b04067224 */ /* 0x010fc600078e02ff */
[----:B---3--:R-:W-:Y:S01]  /*0120*/  IADD3 R58, P0, P1, R3, UR4, R54 ;  /* 0x00000004033a7c10 */ /* 0x008fe2000f91e036 */
[----:B------:R-:W-:Y:S01]  /*0130*/  IMAD R8, R59, 0x2, R6 ;  /* 0x000000023b087824 */ /* 0x000fe200078e0206 */
[----:B------:R-:W-:-:S03]  /*0140*/  SHF.R.S32.HI R4, RZ, 0x1f, R3 ;  /* 0x0000001fff047819 */ /* 0x000fc60000011403 */
[C---:B------:R-:W-:Y:S01]  /*0150*/  IMAD R10, R59.reuse, 0x2, R8 ;  /* 0x000000023b0a7824 */ /* 0x040fe200078e0208 */
[----:B------:R-:W-:Y:S02]  /*0160*/  IADD3.X R55, PT, PT, R4, UR5, R55, P0, P1 ;  /* 0x0000000504377c10 */ /* 0x000fe400087e2437 */
[-C--:B------:R-:W-:Y:S01]  /*0170*/  IADD3 R18, P0, PT, R6, R58.reuse, RZ ;  /* 0x0000003a06127210 */ /* 0x080fe20007f1e0ff */
[C---:B------:R-:W-:Y:S01]  /*0180*/  IMAD R12, R59.reuse, 0x2, R10 ;  /* 0x000000023b0c7824 */ /* 0x040fe200078e020a */
[-C--:B------:R-:W-:Y:S02]  /*0190*/  IADD3 R4, P1, PT, R8, R58.reuse, RZ ;  /* 0x0000003a08047210 */ /* 0x080fe40007f3e0ff */
[-C--:B------:R-:W-:Y:S02]  /*01a0*/  LEA.HI.X.SX32 R19, R6, R55.reuse, 0x1, P0 ;  /* 0x0000003706137211 */ /* 0x080fe400000f0eff */
[-C--:B------:R-:W-:Y:S02]  /*01b0*/  IADD3 R6, P0, PT, R10, R58.reuse, RZ ;  /* 0x0000003a0a067210 */ /* 0x080fe40007f1e0ff */
[-C--:B------:R-:W-:Y:S01]  /*01c0*/  LEA.HI.X.SX32 R5, R8, R55.reuse, 0x1, P1 ;  /* 0x0000003708057211 */ /* 0x080fe200008f0eff */
[----:B------:R-:W2:Y:S01]  /*01d0*/  LDG.E.U8 R18, desc[UR10][R18.64] ;  /* 0x0000000a12127981 */ /* 0x000ea2000c1e1100 */
[-C--:B------:R-:W-:Y:S01]  /*01e0*/  LEA.HI.X.SX32 R7, R10, R55.reuse, 0x1, P0 ;  /* 0x000000370a077211 */ /* 0x080fe200000f0eff */
[C---:B------:R-:W-:Y:S01]  /*01f0*/  IMAD R10, R59.reuse, 0x2, R12 ;  /* 0x000000023b0a7824 */ /* 0x040fe200078e020c */
[-C--:B------:R-:W-:Y:S01]  /*0200*/  IADD3 R34, P0, PT, R12, R58.reuse, RZ ;  /* 0x0000003a0c227210 */ /* 0x080fe20007f1e0ff */
[----:B------:R0:W2:Y:S02]  /*0210*/  LDG.E.U8 R53, desc[UR10][R4.64] ;  /* 0x0000000a04357981 */ /* 0x0000a4000c1e1100 */
[C---:B------:R-:W-:Y:S01]  /*0220*/  IMAD R14, R59.reuse, 0x2, R10 ;  /* 0x000000023b0e7824 */ /* 0x040fe200078e020a */
[----:B------:R-:W-:Y:S01]  /*0230*/  IADD3 R8, P1, PT, R10, R58, RZ ;  /* 0x0000003a0a087210 */ /* 0x000fe20007f3e0ff */
[----:B------:R1:W3:Y:S01]  /*0240*/  LDG.E.U8 R3, desc[UR10][R6.64] ;  /* 0x0000000a06037981 */ /* 0x0002e2000c1e1100 */
[-C--:B------:R-:W-:Y:S01]  /*0250*/  LEA.HI.X.SX32 R35, R12, R55.reuse, 0x1, P0 ;  /* 0x000000370c237211 */ /* 0x080fe200000f0eff */
[----:B------:R-:W-:Y:S01]  /*0260*/  IMAD R12, R59, 0x2, R14 ;  /* 0x000000023b0c7824 */ /* 0x000fe200078e020e */
[----:B------:R-:W-:-:S02]  /*0270*/  LEA.HI.X.SX32 R9, R10, R55, 0x1, P1 ;  /* 0x000000370a097211 */ /* 0x000fc400008f0eff */
[CC--:B------:R-:W-:Y:S01]  /*0280*/  IADD3 R10, P0, PT, R14.reuse, R58.reuse, RZ ;  /* 0x0000003a0e0a7210 */ /* 0x0c0fe20007f1e0ff */
[----:B------:R-:W3:Y:S03]  /*0290*/  LDG.E.U8 R34, desc[UR10][R34.64] ;  /* 0x0000000a22227981 */ /* 0x000ee6000c1e1100 */
[-C--:B------:R-:W-:Y:S01]  /*02a0*/  LEA.HI.X.SX32 R11, R14, R55.reuse, 0x1, P0 ;  /* 0x000000370e0b7211 */ /* 0x080fe200000f0eff */
[C---:B------:R-:W-:Y:S01]  /*02b0*/  IMAD R14, R59.reuse, 0x2, R12 ;  /* 0x000000023b0e7824 */ /* 0x040fe200078e020c */
[CC--:B------:R-:W-:Y:S01]  /*02c0*/  IADD3 R30, P0, PT, R12.reuse, R58.reuse, RZ ;  /* 0x0000003a0c1e7210 */ /* 0x0c0fe20007f1e0ff */
[----:B------:R4:W2:Y:S03]  /*02d0*/  LDG.E.U8 R19, desc[UR10][R8.64] ;  /* 0x0000000a08137981 */ /* 0x0008a6000c1e1100 */
[-C--:B------:R-:W-:Y:S01]  /*02e0*/  LEA.HI.X.SX32 R31, R12, R55.reuse, 0x1, P0 ;  /* 0x000000370c1f7211 */ /* 0x080fe200000f0eff */
[C---:B------:R-:W-:Y:S01]  /*02f0*/  IMAD R12, R59.reuse, 0x2, R14 ;  /* 0x000000023b0c7824 */ /* 0x040fe200078e020e */
[-C--:B0-----:R-:W-:Y:S01]  /*0300*/  IADD3 R4, P0, PT, R14, R58.reuse, RZ ;  /* 0x0000003a0e047210 */ /* 0x081fe20007f1e0ff */
[----:B------:R-:W2:Y:S02]  /*0310*/  LDG.E.U8 R54, desc[UR10][R10.64] ;  /* 0x0000000a0a367981 */ /* 0x000ea4000c1e1100 */
[----:B------:R-:W-:Y:S01]  /*0320*/  IMAD R16, R59, 0x2, R12 ;  /* 0x000000023b107824 */ /* 0x000fe200078e020c */
[----:B------:R-:W-:Y:S01]  /*0330*/  IADD3 R22, P1, PT, R12, R58, RZ ;  /* 0x0000003a0c167210 */ /* 0x000fe20007f3e0ff */
[----:B------:R-:W2:Y:S01]  /*0340*/  LDG.E.U8 R30, desc[UR10][R30.64] ;  /* 0x0000000a1e1e7981 */ /* 0x000ea2000c1e1100 */
[----:B------:R-:W-:-:S02]  /*0350*/  LEA.HI.X.SX32 R5, R14, R55, 0x1, P0 ;  /* 0x000000370e057211 */ /* 0x000fc400000f0eff */
[-C--:B------:R-:W-:Y:S01]  /*0360*/  LEA.HI.X.SX32 R23, R12, R55.reuse, 0x1, P1 ;  /* 0x000000370c177211 */ /* 0x080fe200008f0eff */
[C---:B------:R-:W-:Y:S01]  /*0370*/  IMAD R12, R59.reuse, 0x2, R16 ;  /* 0x000000023b0c7824 */ /* 0x040fe200078e0210 */
[CC--:B-1----:R-:W-:Y:S01]  /*0380*/  IADD3 R6, P0, PT, R16.reuse, R58.reuse, RZ ;  /* 0x0000003a10067210 */ /* 0x0c2fe20007f1e0ff */
[----:B------:R0:W2:Y:S02]  /*0390*/  LDG.E.U8 R47, desc[UR10][R4.64] ;  /* 0x0000000a042f7981 */ /* 0x0000a4000c1e1100 */
[C---:B------:R-:W-:Y:S01]  /*03a0*/  IMAD R14, R59.reuse, 0x2, R12 ;  /* 0x000000023b0e7824 */ /* 0x040fe200078e020c */
[-C--:B------:R-:W-:Y:S01]  /*03b0*/  LEA.HI.X.SX32 R7, R16, R55.reuse, 0x1, P0 ;  /* 0x0000003710077211 */ /* 0x080fe200000f0eff */
[----:B------:R-:W2:Y:S01]  /*03c0*/  LDG.E.U8 R22, desc[UR10][R22.64] ;  /* 0x0000000a16167981 */ /* 0x000ea2000c1e1100 */
[CC--:B----4-:R-:W-:Y:S01]  /*03d0*/  IADD3 R8, P0, PT, R12.reuse, R58.reuse, RZ ;  /* 0x0000003a0c087210 */ /* 0x0d0fe20007f1e0ff */
[C---:B------:R-:W-:Y:S02]  /*03e0*/  IMAD R16, R59.reuse, 0x2, R14 ;  /* 0x000000023b107824 */ /* 0x040fe400078e020e */
[----:B------:R1:W2:Y:S01]  /*03f0*/  LDG.E.U8 R27, desc[UR10][R6.64] ;  /* 0x0000000a061b7981 */ /* 0x0002a2000c1e1100 */
[----:B------:R-:W-:Y:S01]  /*0400*/  LEA.HI.X.SX32 R9, R12, R55, 0x1, P0 ;  /* 0x000000370c097211 */ /* 0x000fe200000f0eff */
[----:B------:R-:W-:Y:S01]  /*0410*/  IMAD R12, R59, 0x2, R16 ;  /* 0x000000023b0c7824 */ /* 0x000fe200078e0210 */
[----:B------:R-:W-:-:S03]  /*0420*/  IADD3 R50, P0, PT, R14, R58, RZ ;  /* 0x0000003a0e327210 */ /* 0x000fc60007f1e0ff */
[C---:B0-----:R-:W-:Y:S01]  /*0430*/  IMAD R4, R59.reuse, 0x2, R12 ;  /* 0x000000023b047824 */ /* 0x041fe200078e020c */
[-C--:B------:R-:W-:Y:S01]  /*0440*/  IADD3 R10, P1, PT, R16, R58.reuse, RZ ;  /* 0x0000003a100a7210 */ /* 0x080fe20007f3e0ff */
[----:B------:R0:W4:Y:S01]  /*0450*/  LDG.E.U8 R33, desc[UR10][R8.64] ;  /* 0x0000000a08217981 */ /* 0x000122000c1e1100 */
[-C--:B------:R-:W-:Y:S01]  /*0460*/  LEA.HI.X.SX32 R51, R14, R55.reuse, 0x1, P0 ;  /* 0x000000370e337211 */ /* 0x080fe200000f0eff */
[C---:B------:R-:W-:Y:S01]  /*0470*/  IMAD R14, R59.reuse, 0x2, R4 ;  /* 0x000000023b0e7824 */ /* 0x040fe200078e0204 */
[-C--:B------:R-:W-:Y:S02]  /*0480*/  LEA.HI.X.SX32 R11, R16, R55.reuse, 0x1, P1 ;  /* 0x00000037100b7211 */ /* 0x080fe400008f0eff */
[CC--:B------:R-:W-:Y:S01]  /*0490*/  IADD3 R36, P0, PT, R12.reuse, R58.reuse, RZ ;  /* 0x0000003a0c247210 */ /* 0x0c0fe20007f1e0ff */
[C---:B------:R-:W-:Y:S01]  /*04a0*/  IMAD R16, R59.reuse, 0x2, R14 ;  /* 0x000000023b107824 */ /* 0x040fe200078e020e */
[----:B------:R-:W4:Y:S02]  /*04b0*/  LDG.E.U8 R50, desc[UR10][R50.64] ;  /* 0x0000000a32327981 */ /* 0x000f24000c1e1100 */
[-C--:B------:R-:W-:Y:S01]  /*04c0*/  LEA.HI.X.SX32 R37, R12, R55.reuse, 0x1, P0 ;  /* 0x000000370c257211 */ /* 0x080fe200000f0eff */
[C---:B------:R-:W-:Y:S01]  /*04d0*/  IMAD R12, R59.reuse, 0x2, R16 ;  /* 0x000000023b0c7824 */ /* 0x040fe200078e0210 */
[CC--:B------:R-:W-:Y:S01]  /*04e0*/  IADD3 R48, P0, PT, R4.reuse, R58.reuse, RZ ;  /* 0x0000003a04307210 */ /* 0x0c0fe20007f1e0ff */
[----:B------:R0:W3:Y:S02]  /*04f0*/  LDG.E.U8 R21, desc[UR10][R10.64] ;  /* 0x0000000a0a157981 */ /* 0x0000e4000c1e1100 */
[C---:B------:R-:W-:Y:S01]  /*0500*/  IMAD R20, R59.reuse, 0x2, R12 ;  /* 0x000000023b147824 */ /* 0x040fe200078e020c */
[-C--:B------:R-:W-:Y:S01]  /*0510*/  LEA.HI.X.SX32 R49, R4, R55.reuse, 0x1, P0 ;  /* 0x0000003704317211 */ /* 0x080fe200000f0eff */
[----:B------:R-:W3:Y:S02]  /*0520*/  LDG.E.U8 R36, desc[UR10][R36.64] ;  /* 0x0000000a24247981 */ /* 0x000ee4000c1e1100 */
[C---:B------:R-:W-:Y:S01]  /*0530*/  IMAD R24, R59.reuse, 0x2, R20 ;  /* 0x000000023b187824 */ /* 0x040fe200078e0214 */
[-C--:B-1----:R-:W-:Y:S01]  /*0540*/  IADD3 R6, P1, PT, R16, R58.reuse, RZ ;  /* 0x0000003a10067210 */ /* 0x082fe20007f3e0ff */
[----:B------:R-:W4:Y:S01]  /*0550*/  LDG.E.U8 R48, desc[UR10][R48.64] ;  /* 0x0000000a30307981 */ /* 0x000f22000c1e1100 */
[----:B------:R-:W-:Y:S01]  /*0560*/  IADD3 R4, P0, PT, R14, R58, RZ ;  /* 0x0000003a0e047210 */ /* 0x000fe20007f1e0ff */
[----:B------:R-:W-:Y:S01]  /*0570*/  IMAD R26, R59, 0x2, R24 ;  /* 0x000000023b1a7824 */ /* 0x000fe200078e0218 */
[----:B------:R-:W-:-:S02]  /*0580*/  LEA.HI.X.SX32 R7, R16, R55, 0x1, P1 ;  /* 0x0000003710077211 */ /* 0x000fc400008f0eff */
[-C--:B------:R-:W-:Y:S01]  /*0590*/  LEA.HI.X.SX32 R5, R14, R55.reuse, 0x1, P0 ;  /* 0x000000370e057211 */ /* 0x080fe200000f0eff */
[C---:B------:R-:W-:Y:S01]  /*05a0*/  IMAD R16, R59.reuse, 0x2, R26 ;  /* 0x000000023b107824 */ /* 0x040fe200078e021a */
[CC--:B0-----:R-:W-:Y:S01]  /*05b0*/  IADD3 R8, P0, PT, R12.reuse, R58.reuse, RZ ;  /* 0x0000003a0c087210 */ /* 0x0c1fe20007f1e0ff */
[----:B------:R-:W4:Y:S02]  /*05c0*/  LDG.E.U8 R52, desc[UR10][R6.64] ;  /* 0x0000000a06347981 */ /* 0x000f24000c1e1100 */
[C---:B------:R-:W-:Y:S01]  /*05d0*/  IMAD R32, R59.reuse, 0x2, R16 ;  /* 0x000000023b207824 */ /* 0x040fe200078e0210 */
[-C--:B------:R-:W-:Y:S01]  /*05e0*/  LEA.HI.X.SX32 R9, R12, R55.reuse, 0x1, P0 ;  /* 0x000000370c097211 */ /* 0x080fe200000f0eff */
[----:B------:R0:W4:Y:S01]  /*05f0*/  LDG.E.U8 R43, desc[UR10][R4.64] ;  /* 0x0000000a042b7981 */ /* 0x000122000c1e1100 */
[-C--:B------:R-:W-:Y:S01]  /*0600*/  IADD3 R10, P0, PT, R20, R58.reuse, RZ ;  /* 0x0000003a140a7210 */ /* 0x080fe20007f1e0ff */
[C---:B------:R-:W-:Y:S01]  /*0610*/  IMAD R38, R59.reuse, 0x2, R32 ;  /* 0x000000023b267824 */ /* 0x040fe200078e0220 */
[-C--:B------:R-:W-:Y:S01]  /*0620*/  IADD3 R14, P1, PT, R26, R58.reuse, RZ ;  /* 0x0000003a1a0e7210 */ /* 0x080fe20007f3e0ff */
[----:B------:R1:W4:Y:S01]  /*0630*/  LDG.E.U8 R51, desc[UR10][R8.64] ;  /* 0x0000000a08337981 */ /* 0x000322000c1e1100 */
[----:B------:R-:W-:Y:S01]  /*0640*/  LEA.HI.X.SX32 R11, R20, R55, 0x1, P0 ;  /* 0x00000037140b7211 */ /* 0x000fe200000f0eff */
[----:B------:R-:W-:Y:S01]  /*0650*/  IMAD R40, R59, 0x2, R38 ;  /* 0x000000023b287824 */ /* 0x000fe200078e0226 */
[----:B------:R-:W-:-:S02]  /*0660*/  IADD3 R12, P0, PT, R24, R58, RZ ;  /* 0x0000003a180c7210 */ /* 0x000fc40007f1e0ff */
[-C--:B------:R-:W-:Y:S01]  /*0670*/  LEA.HI.X.SX32 R15, R26, R55.reuse, 0x1, P1 ;  /* 0x000000371a0f7211 */ /* 0x080fe200008f0eff */
[----:B------:R-:W5:Y:S01]  /*0680*/  LDG.E.U8 R20, desc[UR10][R10.64] ;  /* 0x0000000a0a147981 */ /* 0x000f62000c1e1100 */
[-C--:B------:R-:W-:Y:S01]  /*0690*/  LEA.HI.X.SX32 R13, R24, R55.reuse, 0x1, P0 ;  /* 0x00000037180d7211 */ /* 0x080fe200000f0eff */
[C---:B------:R-:W-:Y:S01]  /*06a0*/  IMAD R24, R59.reuse, 0x2, R40 ;  /* 0x000000023b187824 */ /* 0x040fe200078e0228 */
[CC--:B0-----:R-:W-:Y:S01]  /*06b0*/  IADD3 R4, P0, PT, R16.reuse, R58.reuse, RZ ;  /* 0x0000003a10047210 */ /* 0x0c1fe20007f1e0ff */
[----:B------:R0:W5:Y:S02]  /*06c0*/  LDG.E.U8 R28, desc[UR10][R14.64] ;  /* 0x0000000a0e1c7981 */ /* 0x000164000c1e1100 */
[C---:B------:R-:W-:Y:S01]  /*06d0*/  IMAD R44, R59.reuse, 0x2, R24 ;  /* 0x000000023b2c7824 */ /* 0x040fe200078e0218 */
[-C--:B------:R-:W-:Y:S01]  /*06e0*/  LEA.HI.X.SX32 R5, R16, R55.reuse, 0x1, P0 ;  /* 0x0000003710057211 */ /* 0x080fe200000f0eff */
[----:B------:R0:W5:Y:S02]  /*06f0*/  LDG.E.U8 R31, desc[UR10][R12.64] ;  /* 0x0000000a0c1f7981 */ /* 0x000164000c1e1100 */
[C---:B------:R-:W-:Y:S01]  /*0700*/  IMAD R16, R59.reuse, 0x2, R44 ;  /* 0x000000023b107824 */ /* 0x040fe200078e022c */
[C---:B------:R-:W-:Y:S01]  /*0710*/  IADD3 R6, P0, PT, R32.reuse, R58, RZ ;  /* 0x0000003a20067210 */ /* 0x040fe20007f1e0ff */
[----:B------:R0:W5:Y:S02]  /*0720*/  LDG.E.U8 R49, desc[UR10][R4.64] ;  /* 0x0000000a04317981 */ /* 0x000164000c1e1100 */
[----:B------:R-:W-:Y:S01]  /*0730*/  IMAD R46, R59, 0x2, R16 ;  /* 0x000000023b2e7824 */ /* 0x000fe200078e0210 */
[----:B------:R-:W-:-:S03]  /*0740*/  LEA.HI.X.SX32 R7, R32, R55, 0x1, P0 ;  /* 0x0000003720077211 */ /* 0x000fc600000f0eff */
[C---:B------:R-:W-:Y:S01]  /*0750*/  IMAD R32, R59.reuse, 0x2, R46 ;  /* 0x000000023b207824 */ /* 0x040fe200078e022e */
[C---:B-1----:R-:W-:Y:S01]  /*0760*/  IADD3 R8, P0, PT, R38.reuse, R58, RZ ;  /* 0x0000003a26087210 */ /* 0x042fe20007f1e0ff */
[----:B------:R-:W5:Y:S02]  /*0770*/  LDG.E.U8 R29, desc[UR10][R6.64] ;  /* 0x0000000a061d7981 */ /* 0x000f64000c1e1100 */
[----:B------:R-:W-:Y:S01]  /*0780*/  IMAD R56, R59, 0x2, R32 ;  /* 0x000000023b387824 */ /* 0x000fe200078e0220 */
[----:B------:R-:W-:-:S03]  /*0790*/  LEA.HI.X.SX32 R9, R38, R55, 0x1, P0 ;  /* 0x0000003726097211 */ /* 0x000fc600000f0eff */
[C---:B0-----:R-:W-:Y:S01]  /*07a0*/  IMAD R14, R59.reuse, 0x2, R56 ;  /* 0x000000023b0e7824 */ /* 0x041fe200078e0238 */
[CC--:B------:R-:W-:Y:S01]  /*07b0*/  IADD3 R12, P0, PT, R24.reuse, R58.reuse, RZ ;  /* 0x0000003a180c7210 */ /* 0x0c0fe20007f1e0ff */
[----:B------:R0:W5:Y:S02]  /*07c0*/  LDG.E.U8 R42, desc[UR10][R8.64] ;  /* 0x0000000a082a7981 */ /* 0x000164000c1e1100 */
[C---:B------:R-:W-:Y:S01]  /*07d0*/  IMAD R38, R59.reuse, 0x2, R14 ;  /* 0x000000023b267824 */ /* 0x040fe200078e020e */
[-C--:B------:R-:W-:Y:S02]  /*07e0*/  LEA.HI.X.SX32 R13, R24, R55.reuse, 0x1, P0 ;  /* 0x00000037180d7211 */ /* 0x080fe400000f0eff */
[-C--:B------:R-:W-:Y:S01]  /*07f0*/  IADD3 R4, P0, PT, R44, R58.reuse, RZ ;  /* 0x0000003a2c047210 */ /* 0x080fe20007f1e0ff */
[C---:B------:R-:W-:Y:S01]  /*0800*/  IMAD R24, R59.reuse, 0x2, R38 ;  /* 0x000000023b187824 */ /* 0x040fe200078e0226 */
[----:B------:R-:W-:Y:S01]  /*0810*/  IADD3 R10, P1, PT, R40, R58, RZ ;  /* 0x0000003a280a7210 */ /* 0x000fe20007f3e0ff */
[----:B------:R-:W5:Y:S01]  /*0820*/  LDG.E.U8 R45, desc[UR10][R12.64] ;  /* 0x0000000a0c2d7981 */ /* 0x000f62000c1e1100 */
[----:B------:R-:W-:Y:S01]  /*0830*/  LEA.HI.X.SX32 R5, R44, R55, 0x1, P0 ;  /* 0x000000372c057211 */ /* 0x000fe200000f0eff */
[----:B------:R-:W-:-:S04]  /*0840*/  IMAD R44, R59, 0x2, R24 ;  /* 0x000000023b2c7824 */ /* 0x000fc800078e0218 */
[C---:B------:R-:W-:Y:S01]  /*0850*/  IMAD R60, R59.reuse, 0x2, R44 ;  /* 0x000000023b3c7824 */ /* 0x040fe200078e022c */
[-C--:B------:R-:W-:Y:S01]  /*0860*/  LEA.HI.X.SX32 R11, R40, R55.reuse, 0x1, P1 ;  /* 0x00000037280b7211 */ /* 0x080fe200008f0eff */
[----:B------:R-:W5:Y:S02]  /*0870*/  LDG.E.U8 R35, desc[UR10][R4.64] ;  /* 0x0000000a04237981 */ /* 0x000f64000c1e1100 */
[C---:B------:R-:W-:Y:S01]  /*0880*/  IMAD R68, R59.reuse, 0x2, R60 ;  /* 0x000000023b447824 */ /* 0x040fe200078e023c */
[C---:B------:R-:W-:Y:S01]  /*0890*/  IADD3 R40, P0, PT, R16.reuse, R58, RZ ;  /* 0x0000003a10287210 */ /* 0x040fe20007f1e0ff */
[----:B------:R1:W5:Y:S02]  /*08a0*/  LDG.E.U8 R26, desc[UR10][R10.64] ;  /* 0x0000000a0a1a7981 */ /* 0x000364000c1e1100 */
[----:B------:R-:W-:Y:S01]  /*08b0*/  IMAD R70, R59, 0x2, R68 ;  /* 0x000000023b467824 */ /* 0x000fe200078e0244 */
[----:B------:R-:W-:-:S03]  /*08c0*/  LEA.HI.X.SX32 R41, R16, R55, 0x1, P0 ;  /* 0x0000003710297211 */ /* 0x000fc600000f0eff */
[C---:B------:R-:W-:Y:S01]  /*08d0*/  IMAD R16, R59.reuse, 0x2, R70 ;  /* 0x000000023b107824 */ /* 0x040fe200078e0246 */
[C---:B0-----:R-:W-:Y:S01]  /*08e0*/  IADD3 R8, P0, PT, R32.reuse, R58, RZ ;  /* 0x0000003a20087210 */ /* 0x041fe20007f1e0ff */
[----:B------:R-:W5:Y:S02]  /*08f0*/  LDG.E.U8 R40, desc[UR10][R40.64] ;  /* 0x0000000a28287981 */ /* 0x000f64000c1e1100 */
[----:B------:R-:W-:Y:S01]  /*0900*/  IMAD R62, R59, 0x2, R16 ;  /* 0x000000023b3e7824 */ /* 0x000fe200078e0210 */
[----:B------:R-:W-:-:S03]  /*0910*/  LEA.HI.X.SX32 R9, R32, R55, 0x1, P0 ;  /* 0x0000003720097211 */ /* 0x000fc600000f0eff */
[----:B------:R-:W-:Y:S01]  /*0920*/  IMAD R74, R59, 0x2, R62 ;  /* 0x000000023b4a7824 */ /* 0x000fe200078e023e */
[----:B-1----:R-:W-:-:S03]  /*0930*/  IADD3 R10, P0, PT, R56, R58, RZ ;  /* 0x0000003a380a7210 */ /* 0x002fc60007f1e0ff */
[C---:B------:R-:W-:Y:S01]  /*0940*/  IMAD R76, R59.reuse, 0x2, R74 ;  /* 0x000000023b4c7824 */ /* 0x040fe200078e024a */
[-C--:B------:R-:W-:Y:S02]  /*0950*/  LEA.HI.X.SX32 R11, R56, R55.reuse, 0x1, P0 ;  /* 0x00000037380b7211 */ /* 0x080fe400000f0eff */
[-C--:B------:R-:W-:Y:S01]  /*0960*/  IADD3 R4, P0, PT, R14, R58.reuse, RZ ;  /* 0x0000003a0e047210 */ /* 0x080fe20007f1e0ff */
[C---:B------:R-:W-:Y:S01]  /*0970*/  IMAD R66, R59.reuse, 0x2, R76 ;  /* 0x000000023b427824 */ /* 0x040fe200078e024c */
[-C--:B------:R-:W-:Y:S01]  /*0980*/  IADD3 R6, P1, PT, R46, R58.reuse, RZ ;  /* 0x0000003a2e067210 */ /* 0x080fe20007f3e0ff */
[----:B------:R-:W5:Y:S01]  /*0990*/  LDG.E.U8 R39, desc[UR10][R10.64] ;  /* 0x0000000a0a277981 */ /* 0x000f62000c1e1100 */
[-C--:B------:R-:W-:Y:S01]  /*09a0*/  LEA.HI.X.SX32 R5, R14, R55.reuse, 0x1, P0 ;  /* 0x000000370e057211 */ /* 0x080fe200000f0eff */
[C---:B------:R-:W-:Y:S01]  /*09b0*/  IMAD R64, R59.reuse, 0x2, R66 ;  /* 0x000000023b407824 */ /* 0x040fe200078e0242 */
[----:B------:R-:W-:Y:S02]  /*09c0*/  IADD3 R14, P0, PT, R24, R58, RZ ;  /* 0x0000003a180e7210 */ /* 0x000fe40007f1e0ff */
[-C--:B------:R-:W-:Y:S01]  /*09d0*/  LEA.HI.X.SX32 R7, R46, R55.reuse, 0x1, P1 ;  /* 0x000000372e077211 */ /* 0x080fe200008f0eff */
[----:B------:R-:W-:Y:S01]  /*09e0*/  IMAD R78, R59, 0x2, R64 ;  /* 0x000000023b4e7824 */ /* 0x000fe200078e0240 */
[----:B------:R0:W5:Y:S01]  /*09f0*/  LDG.E.U8 R46, desc[UR10][R8.64] ;  /* 0x0000000a082e7981 */ /* 0x000162000c1e1100 */
[----:B------:R-:W-:-:S02]  /*0a00*/  LEA.HI.X.SX32 R15, R24, R55, 0x1, P0 ;  /* 0x00000037180f7211 */ /* 0x000fc400000f0eff */
[C---:B------:R-:W-:Y:S01]  /*0a10*/  IMAD R80, R59.reuse, 0x2, R78 ;  /* 0x000000023b507824 */ /* 0x040fe200078e024e */
[-C--:B------:R-:W-:Y:S01]  /*0a20*/  IADD3 R12, P1, PT, R38, R58.reuse, RZ ;  /* 0x0000003a260c7210 */ /* 0x080fe20007f3e0ff */
[----:B------:R-:W5:Y:S01]  /*0a30*/  LDG.E.U8 R25, desc[UR10][R6.64] ;  /* 0x0000000a06197981 */ /* 0x000f62000c1e1100 */
[CC--:B0-----:R-:W-:Y:S01]  /*0a40*/  IADD3 R8, P0, PT, R44.reuse, R58.reuse, RZ ;  /* 0x0000003a2c087210 */ /* 0x0c1fe20007f1e0ff */
[C---:B------:R-:W-:Y:S02]  /*0a50*/  IMAD R72, R59.reuse, 0x2, R80 ;  /* 0x000000023b487824 */ /* 0x040fe400078e0250 */
[----:B------:R-:W5:Y:S01]  /*0a60*/  LDG.E.U8 R41, desc[UR10][R14.64] ;  /* 0x0000000a0e297981 */ /* 0x000f62000c1e1100 */
[-C--:B------:R-:W-:Y:S02]  /*0a70*/  LEA.HI.X.SX32 R9, R44, R55.reuse, 0x1, P0 ;  /* 0x000000372c097211 */ /* 0x080fe400000f0eff */
[----:B------:R-:W-:Y:S02]  /*0a80*/  IADD3 R10, P0, PT, R68, R58, RZ ;  /* 0x0000003a440a7210 */ /* 0x000fe40007f1e0ff */
[-C--:B------:R-:W-:Y:S01]  /*0a90*/  LEA.HI.X.SX32 R13, R38, R55.reuse, 0x1, P1 ;  /* 0x00000037260d7211 */ /* 0x080fe200008f0eff */
[----:B------:R-:W5:Y:S01]  /*0aa0*/  LDG.E.U8 R24, desc[UR10][R8.64] ;  /* 0x0000000a08187981 */ /* 0x000f62000c1e1100 */
[----:B------:R-:W-:Y:S01]  /*0ab0*/  LEA.HI.X.SX32 R11, R68, R55, 0x1, P0 ;  /* 0x00000037440b7211 */ /* 0x000fe200000f0eff */
[----:B------:R-:W-:-:S02]  /*0ac0*/  IMAD R68, R59, 0x2, R72 ;  /* 0x000000023b447824 */ /* 0x000fc400078e0248 */
[----:B------:R0:W5:Y:S02]  /*0ad0*/  LDG.E.U8 R32, desc[UR10][R12.64] ;  /* 0x0000000a0c207981 */ /* 0x000164000c1e1100 */
[----:B------:R-:W-:Y:S01]  /*0ae0*/  IMAD R82, R59, 0x2, R68 ;  /* 0x000000023b527824 */ /* 0x000fe200078e0244 */
[-C--:B------:R-:W-:Y:S01]  /*0af0*/  IADD3 R56, P1, PT, R60, R58.reuse, RZ ;  /* 0x0000003a3c387210 */ /* 0x080fe20007f3e0ff */
[----:B------:R1:W5:Y:S04]  /*0b00*/  LDG.E.U8 R38, desc[UR10][R4.64] ;  /* 0x0000000a04267981 */ /* 0x000368000c1e1100 */
[----:B------:R1:W5:Y:S01]  /*0b10*/  LDG.E.U8 R23, desc[UR10][R10.64] ;  /* 0x0000000a0a177981 */ /* 0x000362000c1e1100 */
[----:B0-----:R-:W-:-:S04]  /*0b20*/  IADD3 R12, P0, PT, R70, R58, RZ ;  /* 0x0000003a460c7210 */ /* 0x001fc80007f1e0ff */
[-C--:B------:R-:W-:Y:S01]  /*0b30*/  LEA.HI.X.SX32 R13, R70, R55.reuse, 0x1, P0 ;  /* 0x00000037460d7211 */ /* 0x080fe200000f0eff */
[C---:B------:R-:W-:Y:S01]  /*0b40*/  IMAD R70, R59.reuse, 0x2, R82 ;  /* 0x000000023b467824 */ /* 0x040fe200078e0252 */
[-C--:B------:R-:W-:Y:S02]  /*0b50*/  LEA.HI.X.SX32 R57, R60, R55.reuse, 0x1, P1 ;  /* 0x000000373c397211 */ /* 0x080fe400008f0eff */
[-C--:B------:R-:W-:Y:S01]  /*0b60*/  IADD3 R6, P1, PT, R74, R58.reuse, RZ ;  /* 0x0000003a4a067210 */ /* 0x080fe20007f3e0ff */
[C---:B------:R-:W-:Y:S01]  /*0b70*/  IMAD R84, R59.reuse, 0x2, R70 ;  /* 0x000000023b547824 */ /* 0x040fe200078e0246 */
[-C--:B-1----:R-:W-:Y:S01]  /*0b80*/  IADD3 R4, P0, PT, R76, R58.reuse, RZ ;  /* 0x0000003a4c047210 */ /* 0x082fe20007f1e0ff */
[----:B------:R0:W5:Y:S01]  /*0b90*/  LDG.E.U8 R44, desc[UR10][R12.64] ;  /* 0x0000000a0c2c7981 */ /* 0x000162000c1e1100 */
[-C--:B------:R-:W-:Y:S01]  /*0ba0*/  LEA.HI.X.SX32 R7, R74, R55.reuse, 0x1, P1 ;  /* 0x000000374a077211 */ /* 0x080fe200008f0eff */
[C---:B------:R-:W-:Y:S01]  /*0bb0*/  IMAD R74, R59.reuse, 0x2, R84 ;  /* 0x000000023b4a7824 */ /* 0x040fe200078e0254 */
[----:B------:R-:W-:Y:S01]  /*0bc0*/  LEA.HI.X.SX32 R5, R76, R55, 0x1, P0 ;  /* 0x000000374c057211 */ /* 0x000fe200000f0eff */
[----:B------:R-:W5:Y:S01]  /*0bd0*/  LDG.E.U8 R37, desc[UR10][R56.64] ;  /* 0x0000000a38257981 */ /* 0x000f62000c1e1100 */
[----:B------:R-:W-:Y:S01]  /*0be0*/  IADD3 R60, P0, PT, R78, R58, RZ ;  /* 0x0000003a4e3c7210 */ /* 0x000fe20007f1e0ff */
[----:B------:R-:W-:-:S03]  /*0bf0*/  IMAD R76, R59, 0x2, R74 ;  /* 0x000000023b4c7824 */ /* 0x000fc600078e024a */
[----:B------:R-:W-:Y:S01]  /*0c00*/  LEA.HI.X.SX32 R61, R78, R55, 0x1, P0 ;  /* 0x000000374e3d7211 */ /* 0x000fe200000f0eff */
[----:B------:R-:W-:Y:S01]  /*0c10*/  IMAD R78, R59, 0x2, R76 ;  /* 0x000000023b4e7824 */ /* 0x000fe200078e024c */
[----:B------:R-:W-:-:S03]  /*0c20*/  IADD3 R10, P0, PT, R82, R58, RZ ;  /* 0x0000003a520a7210 */ /* 0x000fc60007f1e0ff */
[C---:B------:R-:W-:Y:S01]  /*0c30*/  IMAD R86, R59.reuse, 0x2, R78 ;  /* 0x000000023b567824 */ /* 0x040fe200078e024e */
[-C--:B------:R-:W-:Y:S01]  /*0c40*/  IADD3 R8, P1, PT, R80, R58.reuse, RZ ;  /* 0x0000003a50087210 */ /* 0x080fe20007f3e0ff */
[----:B------:R1:W5:Y:S01]  /*0c50*/  LDG.E.U8 R56, desc[UR10][R6.64] ;  /* 0x0000000a06387981 */ /* 0x000362000c1e1100 */
[-C--:B------:R-:W-:Y:S01]  /*0c60*/  LEA.HI.X.SX32 R11, R82, R55.reuse, 0x1, P0 ;  /* 0x00000037520b7211 */ /* 0x080fe200000f0eff */
[C---:B------:R-:W-:Y:S01]  /*0c70*/  IMAD R82, R59.reuse, 0x2, R86 ;  /* 0x000000023b527824 */ /* 0x040fe200078e0256 */
[-C--:B------:R-:W-:Y:S01]  /*0c80*/  LEA.HI.X.SX32 R9, R80, R55.reuse, 0x1, P1 ;  /* 0x0000003750097211 */ /* 0x080fe200008f0eff */
[----:B------:R1:W5:Y:S02]  /*0c90*/  LDG.E.U8 R57, desc[UR10][R4.64] ;  /* 0x0000000a04397981 */ /* 0x000364000c1e1100 */
[C---:B------:R-:W-:Y:S01]  /*0ca0*/  IMAD R80, R59.reuse, 0x2, R82 ;  /* 0x000000023b507824 */ /* 0x040fe200078e0252 */
[CC--:B0-----:R-:W-:Y:S01]  /*0cb0*/  IADD3 R12, P0, PT, R70.reuse, R58.reuse, RZ ;  /* 0x0000003a460c7210 */ /* 0x0c1fe20007f1e0ff */
[----:B------:R0:W5:Y:S02]  /*0cc0*/  LDG.E.U8 R63, desc[UR10][R8.64] ;  /* 0x0000000a083f7981 */ /* 0x000164000c1e1100 */
[C---:B------:R-:W-:Y:S01]  /*0cd0*/  IMAD R88, R59.reuse, 0x2, R80 ;  /* 0x000000023b587824 */ /* 0x040fe200078e0250 */
[-C--:B------:R-:W-:Y:S01]  /*0ce0*/  LEA.HI.X.SX32 R13, R70, R55.reuse, 0x1, P0 ;  /* 0x00000037460d7211 */ /* 0x080fe200000f0eff */
[----:B------:R-:W5:Y:S02]  /*0cf0*/  LDG.E.U8 R60, desc[UR10][R60.64] ;  /* 0x0000000a3c3c7981 */ /* 0x000f64000c1e1100 */
[C---:B------:R-:W-:Y:S01]  /*0d00*/  IMAD R90, R59.reuse, 0x2, R88 ;  /* 0x000000023b5a7824 */ /* 0x040fe200078e0258 */
[CC--:B-1----:R-:W-:Y:S01]  /*0d10*/  IADD3 R6, P0, PT, R78.reuse, R58.reuse, RZ ;  /* 0x0000003a4e067210 */ /* 0x0c2fe20007f1e0ff */
[----:B------:R1:W5:Y:S02]  /*0d20*/  LDG.E.U8 R70, desc[UR10][R12.64] ;  /* 0x0000000a0c467981 */ /* 0x000364000c1e1100 */
[C---:B------:R-:W-:Y:S01]  /*0d30*/  IMAD R92, R59.reuse, 0x2, R90 ;  /* 0x000000023b5c7824 */ /* 0x040fe200078e025a */
[----:B------:R-:W-:Y:S01]  /*0d40*/  LEA.HI.X.SX32 R7, R78, R55, 0x1, P0 ;  /* 0x000000374e077211 */ /* 0x000fe200000f0eff */
[----:B------:R1:W5:Y:S01]  /*0d50*/  LDG.E.U8 R65, desc[UR10][R10.64] ;  /* 0x0000000a0a417981 */ /* 0x000362000c1e1100 */
[-C--:B------:R-:W-:Y:S01]  /*0d60*/  IADD3 R4, P0, PT, R80, R58.reuse, RZ ;  /* 0x0000003a50047210 */ /* 0x080fe20007f1e0ff */
[----:B------:R-:W-:Y:S01]  /*0d70*/  IMAD R78, R59, 0x2, R92 ;  /* 0x000000023b4e7824 */ /* 0x000fe200078e025c */
[----:B------:R-:W-:-:S02]  /*0d80*/  IADD3 R14, P1, PT, R76, R58, RZ ;  /* 0x0000003a4c0e7210 */ /* 0x000fc40007f3e0ff */
[-C--:B------:R-:W-:Y:S01]  /*0d90*/  LEA.HI.X.SX32 R5, R80, R55.reuse, 0x1, P0 ;  /* 0x0000003750057211 */ /* 0x080fe200000f0eff */
[C---:B------:R-:W-:Y:S01]  /*0da0*/  IMAD R94, R59.reuse, 0x2, R78 ;  /* 0x000000023b5e7824 */ /* 0x040fe200078e024e */
[-C--:B0-----:R-:W-:Y:S02]  /*0db0*/  IADD3 R8, P0, PT, R88, R58.reuse, RZ ;  /* 0x0000003a58087210 */ /* 0x081fe40007f1e0ff */
[-C--:B------:R-:W-:Y:S01]  /*0dc0*/  LEA.HI.X.SX32 R15, R76, R55.reuse, 0x1, P1 ;  /* 0x000000374c0f7211 */ /* 0x080fe200008f0eff */
[----:B------:R-:W5:Y:S01]  /*0dd0*/  LDG.E.U8 R67, desc[UR10][R4.64] ;  /* 0x0000000a04437981 */ /* 0x000f62000c1e1100 */
[-C--:B------:R-:W-:Y:S02]  /*0de0*/  LEA.HI.X.SX32 R9, R88, R55.reuse, 0x1, P0 ;  /* 0x0000003758097211 */ /* 0x080fe400000f0eff */
[CC--:B-1----:R-:W-:Y:S01]  /*0df0*/  IADD3 R12, P0, PT, R94.reuse, R58.reuse, RZ ;  /* 0x0000003a5e0c7210 */ /* 0x0c2fe20007f1e0ff */
[----:B------:R0:W5:Y:S03]  /*0e00*/  LDG.E.U8 R61, desc[UR10][R14.64] ;  /* 0x0000000a0e3d7981 */ /* 0x000166000c1e1100 */
[----:B------:R-:W-:Y:S01]  /*0e10*/  LEA.HI.X.SX32 R13, R94, R55, 0x1, P0 ;  /* 0x000000375e0d7211 */ /* 0x000fe200000f0eff */
[----:B------:R1:W5:Y:S01]  /*0e20*/  LDG.E.U8 R76, desc[UR10][R6.64] ;  /* 0x0000000a064c7981 */ /* 0x000362000c1e1100 */
[----:B------:R-:W-:Y:S01]  /*0e30*/  IADD3 R10, P1, PT, R78, R58, RZ ;  /* 0x0000003a4e0a7210 */ /* 0x000fe20007f3e0ff */
[----:B------:R-:W-:-:S02]  /*0e40*/  IMAD R94, R59, 0x2, R94 ;  /* 0x000000023b5e7824 */ /* 0x000fc400078e025e */
[----:B------:R-:W5:Y:S01]  /*0e50*/  LDG.E.U8 R80, desc[UR10][R12.64] ;  /* 0x0000000a0c507981 */ /* 0x000f62000c1e1100 */
[----:B0-----:R-:W-:-:S04]  /*0e60*/  IADD3 R14, P0, PT, R16, R58, RZ ;  /* 0x0000003a100e7210 */ /* 0x001fc80007f1e0ff */
[-C--:B------:R-:W-:Y:S02]  /*0e70*/  LEA.HI.X.SX32 R15, R16, R55.reuse, 0x1, P0 ;  /* 0x00000037100f7211 */ /* 0x080fe400000f0eff */
[-C--:B------:R-:W-:Y:S02]  /*0e80*/  IADD3 R16, P0, PT, R62, R58.reuse, RZ ;  /* 0x0000003a3e107210 */ /* 0x080fe40007f1e0ff */
[-C--:B------:R-:W-:Y:S02]  /*0e90*/  LEA.HI.X.SX32 R11, R78, R55.reuse, 0x1, P1 ;  /* 0x000000374e0b7211 */ /* 0x080fe400008f0eff */
[-C--:B------:R-:W-:Y:S01]  /*0ea0*/  LEA.HI.X.SX32 R17, R62, R55.reuse, 0x1, P0 ;  /* 0x000000373e117211 */ /* 0x080fe200000f0eff */
[----:B------:R-:W5:Y:S01]  /*0eb0*/  LDG.E.U8 R78, desc[UR10][R8.64] ;  /* 0x0000000a084e7981 */ /* 0x000f62000c1e1100 */
[-C--:B------:R-:W-:Y:S02]  /*0ec0*/  IADD3 R4, P0, PT, R64, R58.reuse, RZ ;  /* 0x0000003a40047210 */ /* 0x080fe40007f1e0ff */
[----:B-1----:R-:W-:Y:S01]  /*0ed0*/  IADD3 R6, P1, PT, R66, R58, RZ ;  /* 0x0000003a42067210 */ /* 0x002fe20007f3e0ff */
[----:B------:R0:W5:Y:S01]  /*0ee0*/  LDG.E.U8 R69, desc[UR10][R10.64] ;  /* 0x0000000a0a457981 */ /* 0x000162000c1e1100 */
[----:B------:R-:W-:-:S02]  /*0ef0*/  LEA.HI.X.SX32 R5, R64, R55, 0x1, P0 ;  /* 0x0000003740057211 */ /* 0x000fc400000f0eff */
[----:B------:R-:W-:Y:S01]  /*0f00*/  LEA.HI.X.SX32 R7, R66, R55, 0x1, P1 ;  /* 0x0000003742077211 */ /* 0x000fe200008f0eff */
[----:B------:R1:W5:Y:S01]  /*0f10*/  LDG.E.U8 R71, desc[UR10][R16.64] ;  /* 0x0000000a10477981 */ /* 0x000362000c1e1100 */
[----:B------:R-:W-:-:S03]  /*0f20*/  IMAD R59, R59, 0x2, R94 ;  /* 0x000000023b3b7824 */ /* 0x000fc600078e025e */
[----:B------:R-:W5:Y:S01]  /*0f30*/  LDG.E.U8 R62, desc[UR10][R14.64] ;  /* 0x0000000a0e3e7981 */ /* 0x000f62000c1e1100 */
[----:B0-----:R-:W-:-:S03]  /*0f40*/  IADD3 R10, P0, PT, R68, R58, RZ ;  /* 0x0000003a440a7210 */ /* 0x001fc60007f1e0ff */
[----:B------:R0:W5:Y:S01]  /*0f50*/  LDG.E.U8 R64, desc[UR10][R6.64] ;  /* 0x0000000a06407981 */ /* 0x000162000c1e1100 */
[-C--:B------:R-:W-:Y:S02]  /*0f60*/  LEA.HI.X.SX32 R11, R68, R55.reuse, 0x1, P0 ;  /* 0x00000037440b7211 */ /* 0x080fe400000f0eff */
[-C--:B-1----:R-:W-:Y:S01]  /*0f70*/  IADD3 R16, P0, PT, R74, R58.reuse, RZ ;  /* 0x0000003a4a107210 */ /* 0x082fe20007f1e0ff */
[----:B------:R1:W5:Y:S01]  /*0f80*/  LDG.E.U8 R73, desc[UR10][R4.64] ;  /* 0x0000000a04497981 */ /* 0x000362000c1e1100 */
[-C--:B------:R-:W-:Y:S02]  /*0f90*/  IADD3 R8, P1, PT, R72, R58.reuse, RZ ;  /* 0x0000003a48087210 */ /* 0x080fe40007f3e0ff */
[-C--:B------:R-:W-:Y:S01]  /*0fa0*/  LEA.HI.X.SX32 R17, R74, R55.reuse, 0x1, P0 ;  /* 0x000000374a117211 */ /* 0x080fe200000f0eff */
[----:B------:R-:W5:Y:S01]  /*0fb0*/  LDG.E.U8 R75, desc[UR10][R10.64] ;  /* 0x0000000a0a4b7981 */ /* 0x000f62000c1e1100 */
[----:B0-----:R-:W-:Y:S02]  /*0fc0*/  IADD3 R6, P0, PT, R82, R58, RZ ;  /* 0x0000003a52067210 */ /* 0x001fe40007f1e0ff */
[----:B------:R-:W-:-:S02]  /*0fd0*/  LEA.HI.X.SX32 R9, R72, R55, 0x1, P1 ;  /* 0x0000003748097211 */ /* 0x000fc400008f0eff */
[-C--:B------:R-:W-:Y:S01]  /*0fe0*/  LEA.HI.X.SX32 R7, R82, R55.reuse, 0x1, P0 ;  /* 0x0000003752077211 */ /* 0x080fe200000f0eff */
[----:B------:R-:W5:Y:S01]  /*0ff0*/  LDG.E.U8 R17, desc[UR10][R16.64] ;  /* 0x0000000a10117981 */ /* 0x000f62000c1e1100 */
[-C--:B------:R-:W-:Y:S02]  /*1000*/  IADD3 R12, P1, PT, R84, R58.reuse, RZ ;  /* 0x0000003a540c7210 */ /* 0x080fe40007f3e0ff */
[-C--:B-1----:R-:W-:Y:S01]  /*1010*/  IADD3 R4, P0, PT, R90, R58.reuse, RZ ;  /* 0x0000003a5a047210 */ /* 0x082fe20007f1e0ff */
[----:B------:R0:W5:Y:S01]  /*1020*/  LDG.E.U8 R66, desc[UR10][R8.64] ;  /* 0x0000000a08427981 */ /* 0x000162000c1e1100 */
[-C--:B------:R-:W-:Y:S02]  /*1030*/  LEA.HI.X.SX32 R13, R84, R55.reuse, 0x1, P1 ;  /* 0x00000037540d7211 */ /* 0x080fe400008f0eff */
[----:B------:R-:W-:Y:S01]  /*1040*/  LEA.HI.X.SX32 R5, R90, R55, 0x1, P0 ;  /* 0x000000375a057211 */ /* 0x000fe200000f0eff */
[----:B------:R-:W5:Y:S01]  /*1050*/  LDG.E.U8 R7, desc[UR10][R6.64] ;  /* 0x0000000a06077981 */ /* 0x000f62000c1e1100 */
[----:B------:R-:W-:-:S03]  /*1060*/  IADD3 R14, P1, PT, R86, R58, RZ ;  /* 0x0000003a560e7210 */ /* 0x000fc60007f3e0ff */
[----:B------:R1:W5:Y:S01]  /*1070*/  LDG.E.U8 R68, desc[UR10][R12.64] ;  /* 0x0000000a0c447981 */ /* 0x000362000c1e1100 */
[-C--:B0-----:R-:W-:Y:S02]  /*1080*/  IADD3 R8, P0, PT, R92, R58.reuse, RZ ;  /* 0x0000003a5c087210 */ /* 0x081fe40007f1e0ff */
[-C--:B------:R-:W-:Y:S01]  /*1090*/  LEA.HI.X.SX32 R15, R86, R55.reuse, 0x1, P1 ;  /* 0x00000037560f7211 */ /* 0x080fe200008f0eff */
[----:B------:R-:W5:Y:S01]  /*10a0*/  LDG.E.U8 R4, desc[UR10][R4.64] ;  /* 0x0000000a04047981 */ /* 0x000f62000c1e1100 */
[-C--:B------:R-:W-:Y:S02]  /*10b0*/  LEA.HI.X.SX32 R9, R92, R55.reuse, 0x1, P0 ;  /* 0x000000375c097211 */ /* 0x080fe400000f0eff */
[CC--:B------:R-:W-:Y:S01]  /*10c0*/  IADD3 R10, P1, PT, R94.reuse, R58.reuse, RZ ;  /* 0x0000003a5e0a7210 */ /* 0x0c0fe20007f3e0ff */
[----:B------:R0:W5:Y:S01]  /*10d0*/  LDG.E.U8 R14, desc[UR10][R14.64] ;  /* 0x0000000a0e0e7981 */ /* 0x000162000c1e1100 */
[C---:B-1----:R-:W-:Y:S02]  /*10e0*/  IADD3 R12, P0, PT, R59.reuse, R58, RZ ;  /* 0x0000003a3b0c7210 */ /* 0x042fe40007f1e0ff */
[-C--:B------:R-:W-:Y:S01]  /*10f0*/  LEA.HI.X.SX32 R11, R94, R55.reuse, 0x1, P1 ;  /* 0x000000375e0b7211 */ /* 0x080fe200008f0eff */
[----:B------:R-:W5:Y:S01]  /*1100*/  LDG.E.U8 R9, desc[UR10][R8.64] ;  /* 0x0000000a08097981 */ /* 0x000f62000c1e1100 */
[----:B------:R-:W-:-:S03]  /*1110*/  LEA.HI.X.SX32 R13, R59, R55, 0x1, P0 ;  /* 0x000000373b0d7211 */ /* 0x000fc600000f0eff */
[----:B------:R1:W5:Y:S04]  /*1120*/  LDG.E.U8 R10, desc[UR10][R10.64] ;  /* 0x0000000a0a0a7981 */ /* 0x000368000c1e1100 */
[----:B------:R1:W5:Y:S01]  /*1130*/  LDG.E.U8 R13, desc[UR10][R12.64] ;  /* 0x0000000a0c0d7981 */ /* 0x000362000c1e1100 */
[----:B------:R-:W1:Y:S01]  /*1140*/  S2UR UR6, SR_CgaCtaId ;  /* 0x00000000000679c3 */ /* 0x000e620000008800 */
[----:B------:R-:W-:Y:S01]  /*1150*/  SHF.R.S32.HI R6, RZ, 0x8, R2 ;  /* 0x00000008ff067819 */ /* 0x000fe20000011402 */
[----:B0-----:R-:W-:Y:S02]  /*1160*/  IMAD.SHL.U32 R15, R0, 0x2, RZ ;  /* 0x00000002000f7824 */ /* 0x001fe400078e00ff */
[----:B--2---:R-:W-:Y:S01]  /*1170*/  IMAD R22, R27, 0x100, R22 ;  /* 0x000001001b167824 */ /* 0x004fe200078e0216 */
[----:B------:R-:W-:Y:S01]  /*1180*/  SGXT R0, R6, 0x1 ;  /* 0x000000010600781a */ /* 0x000fe20000000200 */
[----:B------:R-:W-:Y:S01]  /*1190*/  IMAD R19, R54, 0x100, R19 ;  /* 0x0000010036137824 */ /* 0x000fe200078e0213 */
[----:B------:R-:W-:Y:S01]  /*11a0*/  UMOV UR4, 0x400 ;  /* 0x0000040000047882 */ /* 0x000fe20000000000 */
[----:B------:R-:W-:Y:S01]  /*11b0*/  IMAD R18, R53, 0x100, R18 ;  /* 0x0000010035127824 */ /* 0x000fe200078e0212 */
[----:B------:R-:W-:-:S02]  /*11c0*/  LOP3.LUT R0, R15, 0x210, R0, 0x78, !PT ;  /* 0x000002100f007812 */ /* 0x000fc400078e7800 */
[----:B------:R-:W-:Y:S01]  /*11d0*/  F2FP.F16.E4M3.UNPACK_B R22, R22 ;  /* 0x00000016ff16723e */ /* 0x000fe200020006ff */
[----:B---3--:R-:W-:Y:S01]  /*11e0*/  IMAD R21, R36, 0x100, R21 ;  /* 0x0000010024157824 */ /* 0x008fe200078e0215 */
[----:B------:R-:W-:Y:S02]  /*11f0*/  F2FP.F16.E4M3.UNPACK_B R19, R19 ;  /* 0x00000013ff13723e */ /* 0x000fe400020006ff */
[----:B------:R-:W-:Y:S02]  /*1200*/  F2FP.F16.E4M3.UNPACK_B R18, R18 ;  /* 0x00000012ff12723e */ /* 0x000fe400020006ff */
[----:B------:R-:W-:Y:S01]  /*1210*/  F2FP.F16.E4M3.UNPACK_B R21, R21 ;  /* 0x00000015ff15723e */ /* 0x000fe200020006ff */
[----:B-1----:R-:W-:Y:S01]  /*1220*/  ULEA UR6, UR6, UR4, 0x18 ;  /* 0x0000000406067291 */ /* 0x002fe2000f8ec0ff */
[----:B------:R-:W-:Y:S02]  /*1230*/  LOP3.LUT R5, R0, 0x20, RZ, 0x3c, !PT ;  /* 0x0000002000057812 */ /* 0x000fe400078e3cff */
[----:B------:R-:W-:Y:S01]  /*1240*/  PRMT R11, R22, 0x7632, R11 ;  /* 0x00007632160b7816 */ /* 0x000fe2000000000b */
[----:B----4-:R-:W-:Y:S01]  /*1250*/  IMAD R51, R51, 0x100, R52 ;  /* 0x0000010033337824 */ /* 0x010fe200078e0234 */
[----:B------:R-:W-:-:S04]  /*1260*/  PRMT R8, R19, 0x7632, R8 ;  /* 0x0000763213087816 */ /* 0x000fc80000000008 */
[----:B------:R-:W-:Y:S02]  /*1270*/  F2FP.F16.E4M3.UNPACK_B R51, R51 ;  /* 0x00000033ff33723e */ /* 0x000fe400020006ff */
[----:B------:R-:W-:Y:S02]  /*1280*/  PRMT R12, R21, 0x7632, R12 ;  /* 0x00007632150c7816 */ /* 0x000fe4000000000c */
[----:B------:R-:W-:Y:S01]  /*1290*/  PRMT R15, R51, 0x7632, R15 ;  /* 0x00007632330f7816 */ /* 0x000fe2000000000f */
[----:B-----5:R-:W-:-:S05]  /*12a0*/  IMAD R28, R49, 0x100, R28 ;  /* 0x00000100311c7824 */ /* 0x020fca00078e021c */
[----:B------:R-:W-:Y:S01]  /*12b0*/  F2FP.F16.E4M3.UNPACK_B R28, R28 ;  /* 0x0000001cff1c723e */ /* 0x000fe200020006ff */
[----:B------:R-:W-:Y:S01]  /*12c0*/  IMAD R3, R34, 0x100, R3 ;  /* 0x0000010022037824 */ /* 0x000fe200078e0203 */
[----:B------:R-:W-:Y:S02]  /*12d0*/  PRMT R6, R18, 0x7632, R6 ;  /* 0x0000763212067816 */ /* 0x000fe40000000006 */
[----:B------:R-:W-:Y:S01]  /*12e0*/  PRMT R16, R28, 0x7632, R16 ;  /* 0x000076321c107816 */ /* 0x000fe20000000010 */
[----:B------:R0:W-:Y:S01]  /*12f0*/  STS.U16 [R0+UR6], R18 ;  /* 0x0000001200007988 */ /* 0x0001e20008000406 */
[----:B------:R-:W-:Y:S02]  /*1300*/  IMAD R30, R47, 0x100, R30 ;  /* 0x000001002f1e7824 */ /* 0x000fe400078e021e */
[----:B------:R-:W-:Y:S01]  /*1310*/  IMAD R33, R50, 0x100, R33 ;  /* 0x0000010032217824 */ /* 0x000fe200078e0221 */
[----:B------:R1:W-:Y:S01]  /*1320*/  STS.U16 [R0+UR6+0x1000], R19 ;  /* 0x0010001300007988 */ /* 0x0003e20008000406 */
[----:B------:R-:W-:-:S02]  /*1330*/  IMAD R43, R43, 0x100, R48 ;  /* 0x000001002b2b7824 */ /* 0x000fc400078e0230 */
[----:B------:R-:W-:Y:S01]  /*1340*/  IMAD R20, R31, 0x100, R20 ;  /* 0x000001001f147824 */ /* 0x000fe200078e0214 */
[----:B------:R-:W-:Y:S01]  /*1350*/  STS.U16 [R0+UR6+0x2000], R22 ;  /* 0x0020001600007988 */ /* 0x000fe20008000406 */
[----:B------:R-:W-:-:S03]  /*1360*/  IMAD R29, R42, 0x100, R29 ;  /* 0x000001002a1d7824 */ /* 0x000fc600078e021d */
[----:B------:R2:W-:Y:S04]  /*1370*/  STS.U16 [R0+UR6+0x3000], R21 ;  /* 0x0030001500007988 */ /* 0x0005e80008000406 */
[----:B------:R-:W-:Y:S01]  /*1380*/  STS.U16 [R0+UR6+0x4000], R51 ;  /* 0x0040003300007988 */ /* 0x000fe20008000406 */
[----:B------:R-:W-:-:S05]  /*1390*/  IMAD R26, R45, 0x100, R26 ;  /* 0x000001002d1a7824 */ /* 0x000fca00078e021a */
[----:B------:R-:W-:Y:S01]  /*13a0*/  F2FP.F16.E4M3.UNPACK_B R26, R26 ;  /* 0x0000001aff1a723e */ /* 0x000fe200020006ff */
[----:B------:R-:W-:Y:S04]  /*13b0*/  STS.U16 [R0+UR6+0x5000], R28 ;  /* 0x0050001c00007988 */ /* 0x000fe80008000406 */
[----:B------:R-:W-:Y:S01]  /*13c0*/  STS.U16 [R0+UR6+0x6000], R26 ;  /* 0x0060001a00007988 */ /* 0x000fe20008000406 */
[----:B------:R-:W-:Y:S01]  /*13d0*/  IMAD R35, R40, 0x100, R35 ;  /* 0x0000010028237824 */ /* 0x000fe200078e0223 */
[----:B0-----:R-:W-:Y:S02]  /*13e0*/  PRMT R18, R26, 0x7632, R18 ;  /* 0x000076321a127816 */ /* 0x001fe40000000012 */
[----:B------:R-:W-:Y:S02]  /*13f0*/  F2FP.F16.E4M3.UNPACK_B R3, R3 ;  /* 0x00000003ff03723e */ /* 0x000fe400020006ff */
[----:B------:R-:W-:-:S02]  /*1400*/  F2FP.F16.E4M3.UNPACK_B R30, R30 ;  /* 0x0000001eff1e723e */ /* 0x000fc400020006ff */
[----:B------:R-:W-:Y:S02]  /*1410*/  F2FP.F16.E4M3.UNPACK_B R33, R33 ;  /* 0x00000021ff21723e */ /* 0x000fe400020006ff */
[----:B------:R-:W-:Y:S01]  /*1420*/  F2FP.F16.E4M3.UNPACK_B R43, R43 ;  /* 0x0000002bff2b723e */ /* 0x000fe200020006ff */
[----:B------:R-:W-:-:S05]  /*1430*/  IMAD R25, R46, 0x100, R25 ;  /* 0x000001002e197824 */ /* 0x000fca00078e0219 */
[----:B------:R-:W-:Y:S01]  /*1440*/  F2FP.F16.E4M3.UNPACK_B R25, R25 ;  /* 0x00000019ff19723e */ /* 0x000fe200020006ff */
[----:B------:R-:W-:-:S05]  /*1450*/  IMAD R32, R41, 0x100, R32 ;  /* 0x0000010029207824 */ /* 0x000fca00078e0220 */
[----:B------:R-:W-:Y:S01]  /*1460*/  F2FP.F16.E4M3.UNPACK_B R32, R32 ;  /* 0x00000020ff20723e */ /* 0x000fe200020006ff */
[----:B------:R-:W-:Y:S01]  /*1470*/  STS.U16 [R0+UR6+0x7000], R25 ;  /* 0x0070001900007988 */ /* 0x000fe20008000406 */
[----:B-1----:R-:W-:-:S03]  /*1480*/  PRMT R19, R25, 0x7632, R19 ;  /* 0x0000763219137816 */ /* 0x002fc60000000013 */
[----:B------:R-:W-:Y:S01]  /*1490*/  STS.U16 [R0+UR6+0x8000], R32 ;  /* 0x0080002000007988 */ /* 0x000fe20008000406 */
[----:B------:R-:W-:-:S05]  /*14a0*/  IMAD R23, R44, 0x100, R23 ;  /* 0x000001002c177824 */ /* 0x000fca00078e0217 */
[----:B------:R-:W-:Y:S01]  /*14b0*/  F2FP.F16.E4M3.UNPACK_B R23, R23 ;  /* 0x00000017ff17723e */ /* 0x000fe200020006ff */
[----:B------:R-:W-:-:S04]  /*14c0*/  IMAD R38, R38, 0x100, R39 ;  /* 0x0000010026267824 */ /* 0x000fc800078e0227 */
[----:B------:R-:W-:Y:S01]  /*14d0*/  STS.U16 [R0+UR6+0x9000], R23 ;  /* 0x0090001700007988 */ /* 0x000fe20008000406 */
[----:B------:R-:W-:Y:S02]  /*14e0*/  IMAD R56, R57, 0x100, R56 ;  /* 0x0000010039387824 */ /* 0x000fe400078e0238 */
[----:B------:R-:W-:-:S03]  /*14f0*/  IMAD R60, R63, 0x100, R60 ;  /* 0x000001003f3c7824 */ /* 0x000fc600078e023c */
[----:B------:R-:W-:Y:S01]  /*1500*/  F2FP.F16.E4M3.UNPACK_B R56, R56 ;  /* 0x00000038ff38723e */ /* 0x000fe200020006ff */
[----:B------:R-:W-:Y:S01]  /*1510*/  IMAD R65, R70, 0x100, R65 ;  /* 0x0000010046417824 */ /* 0x000fe200078e0241 */
[----:B------:R-:W-:-:S04]  /*1520*/  F2FP.F16.E4M3.UNPACK_B R60, R60 ;  /* 0x0000003cff3c723e */ /* 0x000fc800020006ff */
[----:B------:R-:W-:Y:S01]  /*1530*/  F2FP.F16.E4M3.UNPACK_B R65, R65 ;  /* 0x00000041ff41723e */ /* 0x000fe200020006ff */
[----:B------:R-:W-:Y:S01]  /*1540*/  STS.U16 [R0+UR6+0xa000], R56 ;  /* 0x00a0003800007988 */ /* 0x000fe20008000406 */
[----:B------:R-:W-:-:S05]  /*1550*/  IMAD R61, R76, 0x100, R61 ;  /* 0x000001004c3d7824 */ /* 0x000fca00078e023d */
[----:B------:R-:W-:Y:S01]  /*1560*/  F2FP.F16.E4M3.UNPACK_B R61, R61 ;  /* 0x0000003dff3d723e */ /* 0x000fe200020006ff */
[----:B------:R-:W-:Y:S01]  /*1570*/  STS.U16 [R0+UR6+0xb000], R60 ;  /* 0x00b0003c00007988 */ /* 0x000fe20008000406 */
[----:B------:R-:W-:Y:S02]  /*1580*/  IMAD R67, R78, 0x100, R67 ;  /* 0x000001004e437824 */ /* 0x000fe400078e0243 */
[----:B------:R-:W-:-:S03]  /*1590*/  IMAD R69, R80, 0x100, R69 ;  /* 0x0000010050457824 */ /* 0x000fc600078e0245 */
[----:B------:R-:W-:Y:S02]  /*15a0*/  F2FP.F16.E4M3.UNPACK_B R67, R67 ;  /* 0x00000043ff43723e */ /* 0x000fe400020006ff */
[----:B------:R-:W-:Y:S01]  /*15b0*/  F2FP.F16.E4M3.UNPACK_B R69, R69 ;  /* 0x00000045ff45723e */ /* 0x000fe200020006ff */
[----:B------:R-:W-:Y:S01]  /*15c0*/  STS.U16 [R0+UR6+0xc000], R65 ;  /* 0x00c0004100007988 */ /* 0x000fe20008000406 */
[----:B--2---:R-:W-:-:S03]  /*15d0*/  PRMT R21, R56, 0x7632, R21 ;  /* 0x0000763238157816 */ /* 0x004fc60000000015 */
[----:B------:R-:W-:Y:S01]  /*15e0*/  STS.U16 [R0+UR6+0xd000], R61 ;  /* 0x00d0003d00007988 */ /* 0x000fe20008000406 */
[----:B------:R-:W-:-:S03]  /*15f0*/  PRMT R22, R60, 0x7632, R22 ;  /* 0x000076323c167816 */ /* 0x000fc60000000016 */
[----:B------:R-:W-:Y:S01]  /*1600*/  STS.U16 [R0+UR6+0xe000], R67 ;  /* 0x00e0004300007988 */ /* 0x000fe20008000406 */
[----:B------:R-:W-:-:S03]  /*1610*/  IMAD R62, R71, 0x100, R62 ;  /* 0x00000100473e7824 */ /* 0x000fc600078e023e */
[----:B------:R-:W-:Y:S01]  /*1620*/  STS.U16 [R0+UR6+0xf000], R69 ;  /* 0x00f0004500007988 */ /* 0x000fe20008000406 */
[----:B------:R-:W-:-:S03]  /*1630*/  IMAD R64, R73, 0x100, R64 ;  /* 0x0000010049407824 */ /* 0x000fc600078e0240 */
[----:B------:R0:W-:Y:S01]  /*1640*/  STS.U16 [R5+UR6+0x2400], R11 ;  /* 0x0024000b05007988 */ /* 0x0001e20008000406 */
[----:B------:R-:W-:-:S03]  /*1650*/  IMAD R24, R37, 0x100, R24 ;  /* 0x0000010025187824 */ /* 0x000fc600078e0218 */
[----:B------:R1:W-:Y:S04]  /*1660*/  STS.U16 [R5+UR6+0x1400], R8 ;  /* 0x0014000805007988 */ /* 0x0003e80008000406 */
[----:B------:R2:W-:Y:S01]  /*1670*/  STS.U16 [R5+UR6+0x3400], R12 ;  /* 0x0034000c05007988 */ /* 0x0005e20008000406 */
[----:B0-----:R-:W-:-:S03]  /*1680*/  PRMT R11, R23, 0x7632, R11 ;  /* 0x00007632170b7816 */ /* 0x001fc6000000000b */
[----:B------:R0:W-:Y:S01]  /*1690*/  STS.U16 [R5+UR6+0x4400], R15 ;  /* 0x0044000f05007988 */ /* 0x0001e20008000406 */
[----:B------:R-:W-:Y:S01]  /*16a0*/  PRMT R23, R65, 0x7632, R23 ;  /* 0x0000763241177816 */ /* 0x000fe20000000017 */
[----:B------:R-:W-:Y:S01]  /*16b0*/  IMAD R66, R75, 0x100, R66 ;  /* 0x000001004b427824 */ /* 0x000fe200078e0242 */
[----:B-1----:R-:W-:Y:S01]  /*16c0*/  PRMT R8, R32, 0x7632, R8 ;  /* 0x0000763220087816 */ /* 0x002fe20000000008 */
[----:B------:R1:W-:Y:S01]  /*16d0*/  STS.U16 [R5+UR6+0x5400], R16 ;  /* 0x0054001005007988 */ /* 0x0003e20008000406 */
[----:B------:R-:W-:Y:S01]  /*16e0*/  IMAD R17, R17, 0x100, R68 ;  /* 0x0000010011117824 */ /* 0x000fe200078e0244 */
[----:B--2---:R-:W-:Y:S02]  /*16f0*/  PRMT R12, R61, 0x7632, R12 ;  /* 0x000076323d0c7816 */ /* 0x004fe4000000000c */
[----:B------:R2:W-:Y:S01]  /*1700*/  STS.U16 [R5+UR6+0x400], R6 ;  /* 0x0004000605007988 */ /* 0x0005e20008000406 */
[----:B0-----:R-:W-:Y:S01]  /*1710*/  PRMT R15, R67, 0x7632, R15 ;  /* 0x00007632430f7816 */ /* 0x001fe2000000000f */
[----:B------:R-:W-:Y:S01]  /*1720*/  IMAD R7, R7, 0x100, R14 ;  /* 0x0000010007077824 */ /* 0x000fe200078e020e */
[----:B-1----:R-:W-:Y:S01]  /*1730*/  PRMT R16, R69, 0x7632, R16 ;  /* 0x0000763245107816 */ /* 0x002fe20000000010 */
[----:B------:R-:W-:Y:S01]  /*1740*/  IMAD R4, R9, 0x100, R4 ;  /* 0x0000010009047824 */ /* 0x000fe200078e0204 */
[----:B--2---:R-:W-:-:S02]  /*1750*/  LOP3.LUT R6, R0, 0x40, RZ, 0x3c, !PT ;  /* 0x0000004000067812 */ /* 0x004fc400078e3cff */
[----:B------:R-:W-:Y:S01]  /*1760*/  F2FP.F16.E4M3.UNPACK_B R20, R20 ;  /* 0x00000014ff14723e */ /* 0x000fe200020006ff */
[----:B------:R-:W-:Y:S01]  /*1770*/  IMAD R10, R13, 0x100, R10 ;  /* 0x000001000d0a7824 */ /* 0x000fe200078e020a */
[----:B------:R-:W-:Y:S02]  /*1780*/  F2FP.F16.E4M3.UNPACK_B R29, R29 ;  /* 0x0000001dff1d723e */ /* 0x000fe400020006ff */
[----:B------:R-:W-:Y:S02]  /*1790*/  F2FP.F16.E4M3.UNPACK_B R7, R7 ;  /* 0x00000007ff07723e */ /* 0x000fe400020006ff */
[----:B------:R-:W-:Y:S02]  /*17a0*/  F2FP.F16.E4M3.UNPACK_B R4, R4 ;  /* 0x00000004ff04723e */ /* 0x000fe400020006ff */
[----:B------:R-:W-:Y:S01]  /*17b0*/  F2FP.F16.E4M3.UNPACK_B R10, R10 ;  /* 0x0000000aff0a723e */ /* 0x000fe200020006ff */
[----:B------:R-:W-:Y:S01]  /*17c0*/  STS.U16 [R5+UR6+0x6400], R18 ;  /* 0x0064001205007988 */ /* 0x000fe20008000406 */
[----:B------:R-:W-:-:S02]  /*17d0*/  F2FP.F16.E4M3.UNPACK_B R35, R35 ;  /* 0x00000023ff23723e */ /* 0x000fc400020006ff */
[----:B------:R-:W-:Y:S01]  /*17e0*/  F2FP.F16.E4M3.UNPACK_B R62, R62 ;  /* 0x0000003eff3e723e */ /* 0x000fe200020006ff */
[----:B------:R-:W-:Y:S01]  /*17f0*/  STS.U16 [R5+UR6+0x7400], R19 ;  /* 0x0074001305007988 */ /* 0x000fe20008000406 */
[----:B------:R-:W-:Y:S02]  /*1800*/  F2FP.F16.E4M3.UNPACK_B R64, R64 ;  /* 0x00000040ff40723e */ /* 0x000fe400020006ff */
[----:B------:R-:W-:Y:S01]  /*1810*/  F2FP.F16.E4M3.UNPACK_B R38, R38 ;  /* 0x00000026ff26723e */ /* 0x000fe200020006ff */
[----:B------:R0:W-:Y:S01]  /*1820*/  STS.U16 [R5+UR6+0x8400], R8 ;  /* 0x0084000805007988 */ /* 0x0001e20008000406 */
[----:B------:R-:W-:Y:S02]  /*1830*/  F2FP.F16.E4M3.UNPACK_B R24, R24 ;  /* 0x00000018ff18723e */ /* 0x000fe400020006ff */
[----:B------:R-:W-:Y:S01]  /*1840*/  F2FP.F16.E4M3.UNPACK_B R66, R66 ;  /* 0x00000042ff42723e */ /* 0x000fe200020006ff */
[----:B------:R1:W-:Y:S01]  /*1850*/  STS.U16 [R5+UR6+0x9400], R11 ;  /* 0x0094000b05007988 */ /* 0x0003e20008000406 */
[----:B------:R-:W-:-:S03]  /*1860*/  F2FP.F16.E4M3.UNPACK_B R17, R17 ;  /* 0x00000011ff11723e */ /* 0x000fc600020006ff */
[----:B------:R-:W-:Y:S01]  /*1870*/  STS.U16 [R5+UR6+0xa400], R21 ;  /* 0x00a4001505007988 */ /* 0x000fe20008000406 */
[----:B------:R-:W-:-:S03]  /*1880*/  LOP3.LUT R0, R0, 0x60, RZ, 0x3c, !PT ;  /* 0x0000006000007812 */ /* 0x000fc600078e3cff */
[----:B------:R-:W-:Y:S01]  /*1890*/  STS.U16 [R5+UR6+0xb400], R22 ;  /* 0x00b4001605007988 */ /* 0x000fe20008000406 */
[----:B0-----:R-:W-:-:S03]  /*18a0*/  PRMT R8, R33, 0x7632, R8 ;  /* 0x0000763221087816 */ /* 0x001fc60000000008 */
[----:B------:R-:W-:Y:S01]  /*18b0*/  STS.U16 [R5+UR6+0xc400], R23 ;  /* 0x00c4001705007988 */ /* 0x000fe20008000406 */
[----:B------:R-:W-:-:S03]  /*18c0*/  PRMT R9, R43, 0x7632, R9 ;  /* 0x000076322b097816 */ /* 0x000fc60000000009 */
[----:B------:R0:W-:Y:S01]  /*18d0*/  STS.U16 [R5+UR6+0xd400], R12 ;  /* 0x00d4000c05007988 */ /* 0x0001e20008000406 */
[----:B-1----:R-:W-:-:S03]  /*18e0*/  PRMT R11, R20, 0x7632, R11 ;  /* 0x00007632140b7816 */ /* 0x002fc6000000000b */
[----:B------:R-:W-:Y:S04]  /*18f0*/  STS.U16 [R5+UR6+0xe400], R15 ;  /* 0x00e4000f05007988 */ /* 0x000fe80008000406 */
[----:B------:R1:W-:Y:S01]  /*1900*/  STS.U16 [R5+UR6+0xf400], R16 ;  /* 0x00f4001005007988 */ /* 0x0003e20008000406 */
[----:B0-----:R-:W-:-:S03]  /*1910*/  PRMT R12, R29, 0x7632, R12 ;  /* 0x000076321d0c7816 */ /* 0x001fc6000000000c */
[----:B------:R0:W-:Y:S04]  /*1920*/  STS.U16 [R6+UR6+0x800], R3 ;  /* 0x0008000306007988 */ /* 0x0001e80008000406 */
[----:B------:R2:W-:Y:S01]  /*1930*/  STS.U16 [R6+UR6+0xd800], R7 ;  /* 0x00d8000706007988 */ /* 0x0005e20008000406 */
[----:B-1----:R-:W-:-:S03]  /*1940*/  PRMT R5, R30, 0x7632, R5 ;  /* 0x000076321e057816 */ /* 0x002fc60000000005 */
[----:B------:R1:W-:Y:S01]  /*1950*/  STS.U16 [R6+UR6+0xe800], R4 ;  /* 0x00e8000406007988 */ /* 0x0003e20008000406 */
[----:B0-----:R-:W-:-:S03]  /*1960*/  PRMT R3, R3, 0x7632, R3 ;  /* 0x0000763203037816 */ /* 0x001fc60000000003 */
[----:B------:R0:W-:Y:S01]  /*1970*/  STS.U16 [R6+UR6+0xf800], R10 ;  /* 0x00f8000a06007988 */ /* 0x0001e20008000406 */
[----:B--2---:R-:W-:-:S03]  /*1980*/  PRMT R7, R62, 0x7632, R7 ;  /* 0x000076323e077816 */ /* 0x004fc60000000007 */
[----:B------:R-:W-:Y:S01]  /*1990*/  STS.U16 [R6+UR6+0x1800], R30 ;  /* 0x0018001e06007988 */ /* 0x000fe20008000406 */
[----:B-1----:R-:W-:-:S03]  /*19a0*/  PRMT R4, R35, 0x7632, R4 ;  /* 0x0000763223047816 */ /* 0x002fc60000000004 */
[----:B------:R-:W-:Y:S01]  /*19b0*/  STS.U16 [R6+UR6+0x2800], R33 ;  /* 0x0028002106007988 */ /* 0x000fe20008000406 */
[----:B0-----:R-:W-:-:S03]  /*19c0*/  PRMT R10, R64, 0x7632, R10 ;  /* 0x00007632400a7816 */ /* 0x001fc6000000000a */
[----:B------:R-:W-:Y:S04]  /*19d0*/  STS.U16 [R6+UR6+0x3800], R43 ;  /* 0x0038002b06007988 */ /* 0x000fe80008000406 */
        /* <DEDUP_REMOVED lines=8> */
[----:B------:R0:W-:Y:S04]  /*1a60*/  STS.U16 [R6+UR6+0xc800], R17 ;  /* 0x00c8001106007988 */ /* 0x0001e80008000406 */
[----:B------:R1:W-:Y:S04]  /*1a70*/  STS.U16 [R0+UR6+0xc00], R3 ;  /* 0x000c000300007988 */ /* 0x0003e80008000406 */
[----:B------:R2:W-:Y:S01]  /*1a80*/  STS.U16 [R0+UR6+0x1c00], R5 ;  /* 0x001c000500007988 */ /* 0x0005e20008000406 */
[----:B0-----:R-:W-:-:S03]  /*1a90*/  PRMT R6, R38, 0x7632, R6 ;  /* 0x0000763226067816 */ /* 0x001fc60000000006 */
[----:B------:R0:W-:Y:S01]  /*1aa0*/  STS.U16 [R0+UR6+0x2c00], R8 ;  /* 0x002c000800007988 */ /* 0x0001e20008000406 */
[----:B-1----:R-:W-:-:S03]  /*1ab0*/  PRMT R3, R24, 0x7632, R3 ;  /* 0x0000763218037816 */ /* 0x002fc60000000003 */
[----:B------:R1:W-:Y:S01]  /*1ac0*/  STS.U16 [R0+UR6+0x3c00], R9 ;  /* 0x003c000900007988 */ /* 0x0003e20008000406 */
[----:B--2---:R-:W-:-:S03]  /*1ad0*/  PRMT R5, R66, 0x7632, R5 ;  /* 0x0000763242057816 */ /* 0x004fc60000000005 */
[----:B------:R2:W-:Y:S01]  /*1ae0*/  STS.U16 [R0+UR6+0x4c00], R11 ;  /* 0x004c000b00007988 */ /* 0x0005e20008000406 */
[----:B0-----:R-:W-:-:S03]  /*1af0*/  PRMT R8, R17, 0x7632, R8 ;  /* 0x0000763211087816 */ /* 0x001fc60000000008 */
[----:B------:R0:W-:Y:S01]  /*1b00*/  STS.U16 [R0+UR6+0x5c00], R12 ;  /* 0x005c000c00007988 */ /* 0x0001e20008000406 */
[----:B-1----:R-:W-:Y:S02]  /*1b10*/  PRMT R9, R7, 0x7632, R9 ;  /* 0x0000763207097816 */ /* 0x002fe40000000009 */
[----:B--2---:R-:W-:Y:S02]  /*1b20*/  PRMT R11, R4, 0x7632, R11 ;  /* 0x00007632040b7816 */ /* 0x004fe4000000000b */
[----:B0-----:R-:W-:Y:S01]  /*1b30*/  PRMT R12, R10, 0x7632, R12 ;  /* 0x000076320a0c7816 */ /* 0x001fe2000000000c */
[----:B------:R0:W-:Y:S04]  /*1b40*/  STS.U16 [R0+UR6+0x6c00], R4 ;  /* 0x006c000400007988 */ /* 0x0001e80008000406 */
[----:B------:R-:W-:Y:S04]  /*1b50*/  STS.U16 [R0+UR6+0x7c00], R6 ;  /* 0x007c000600007988 */ /* 0x000fe80008000406 */
[----:B------:R-:W-:Y:S01]  /*1b60*/  STS.U16 [R0+UR6+0x8c00], R3 ;  /* 0x008c000300007988 */ /* 0x000fe20008000406 */
[----:B0-----:R-:W-:-:S03]  /*1b70*/  IMAD.MOV.U32 R4, RZ, RZ, 0x3f800000 ;  /* 0x3f800000ff047424 */ /* 0x001fc600078e00ff */
[----:B------:R-:W-:Y:S04]  /*1b80*/  STS.U16 [R0+UR6+0x9c00], R7 ;  /* 0x009c000700007988 */ /* 0x000fe80008000406 */
[----:B------:R-:W-:Y:S04]  /*1b90*/  STS.U16 [R0+UR6+0xac00], R10 ;  /* 0x00ac000a00007988 */ /* 0x000fe80008000406 */
[----:B------:R-:W-:Y:S04]  /*1ba0*/  STS.U16 [R0+UR6+0xbc00], R5 ;  /* 0x00bc000500007988 */ /* 0x000fe80008000406 */
[----:B------:R-:W-:Y:S04]  /*1bb0*/  STS.U16 [R0+UR6+0xcc00], R8 ;  /* 0x00cc000800007988 */ /* 0x000fe80008000406 */
[----:B------:R-:W-:Y:S04]  /*1bc0*/  STS.U16 [R0+UR6+0xdc00], R9 ;  /* 0x00dc000900007988 */ /* 0x000fe80008000406 */
[----:B------:R-:W-:Y:S04]  /*1bd0*/  STS.U16 [R0+UR6+0xec00], R11 ;  /* 0x00ec000b00007988 */ /* 0x000fe80008000406 */
[----:B------:R0:W-:Y:S04]  /*1be0*/  STS.U16 [R0+UR6+0xfc00], R12 ;  /* 0x00fc000c00007988 */ /* 0x0001e80008000406 */
[----:B------:R1:W-:Y:S01]  /*1bf0*/  STL [R1+0xec], R4 ;  /* 0x0000ec0401007387 */ /* 0x0003e20000100800 */
[----:B0-----:R-:W-:-:S05]  /*1c00*/  IMAD.MOV.U32 R0, RZ, RZ, 0x3f800000 ;  /* 0x3f800000ff007424 */ /* 0x001fca00078e00ff */
[----:B------:R1:W-:Y:S04]  /*1c10*/  STL [R1+0xe8], R0 ;  /* 0x0000e80001007387 */ /* 0x0003e80000100800 */
[----:B------:R1:W-:Y:S04]  /*1c20*/  STL [R1+0x28], RZ ;  /* 0x000028ff01007387 */ /* 0x0003e80000100800 */
        /* <DEDUP_REMOVED lines=15> */
[----:B------:R1:W-:Y:S04]  /*1d20*/  STL [R1], RZ ;  /* 0x000000ff01007387 */ /* 0x0003e80000100800 */
        /* <DEDUP_REMOVED lines=18> */
[----:B------:R1:W-:Y:S01]  /*1e50*/  STL [R1+0xa4], RZ ;  /* 0x0000a4ff01007387 */ /* 0x0003e20000100800 */
[----:B------:R-:W-:Y:S01]  /*1e60*/  UISETP.GE.AND UP0, UPT, UR12, 0x1, UPT ;  /* 0x000000010c00788c */ /* 0x000fe2000bf06270 */
[----:B------:R-:W-:Y:S01]  /*1e70*/  IMAD.MOV.U32 R124, RZ, RZ, -0x800000 ;  /* 0xff800000ff7c7424 */ /* 0x000fe200078e00ff */
[----:B------:R-:W-:Y:S01]  /*1e80*/  CS2R R64, SRZ ;  /* 0x0000000000407805 */ /* 0x000fe2000001ff00 */
[----:B------:R-:W-:Y:S01]  /*1e90*/  IMAD.MOV.U32 R3, RZ, RZ, -0x800000 ;  /* 0xff800000ff037424 */ /* 0x000fe200078e00ff */
[----:B------:R-:W-:-:S02]  /*1ea0*/  CS2R R66, SRZ ;  /* 0x0000000000427805 */ /* 0x000fc4000001ff00 */
[----:B------:R-:W-:Y:S02]  /*1eb0*/  CS2R R96, SRZ ;  /* 0x0000000000607805 */ /* 0x000fe4000001ff00 */
[----:B------:R-:W-:Y:S02]  /*1ec0*/  CS2R R98, SRZ ;  /* 0x0000000000627805 */ /* 0x000fe4000001ff00 */
[----:B------:R-:W-:Y:S02]  /*1ed0*/  CS2R R92, SRZ ;  /* 0x00000000005c7805 */ /* 0x000fe4000001ff00 */
[----:B------:R-:W-:Y:S02]  /*1ee0*/  CS2R R94, SRZ ;  /* 0x00000000005e7805 */ /* 0x000fe4000001ff00 */
[----:B------:R-:W-:Y:S02]  /*1ef0*/  CS2R R88, SRZ ;  /* 0x0000000000587805 */ /* 0x000fe4000001ff00 */
[----:B------:R-:W-:-:S02]  /*1f00*/  CS2R R90, SRZ ;  /* 0x00000000005a7805 */ /* 0x000fc4000001ff00 */
[----:B------:R-:W-:Y:S02]  /*1f10*/  CS2R R84, SRZ ;  /* 0x0000000000547805 */ /* 0x000fe4000001ff00 */
[----:B------:R-:W-:Y:S02]  /*1f20*/  CS2R R86, SRZ ;  /* 0x0000000000567805 */ /* 0x000fe4000001ff00 */
[----:B------:R-:W-:Y:S02]  /*1f30*/  CS2R R16, SRZ ;  /* 0x0000000000107805 */ /* 0x000fe4000001ff00 */
[----:B------:R-:W-:Y:S02]  /*1f40*/  CS2R R18, SRZ ;  /* 0x0000000000127805 */ /* 0x000fe4000001ff00 */
[----:B------:R-:W-:Y:S02]  /*1f50*/  CS2R R104, SRZ ;  /* 0x0000000000687805 */ /* 0x000fe4000001ff00 */
[----:B------:R-:W-:Y:S01]  /*1f60*/  CS2R R106, SRZ ;  /* 0x00000000006a7805 */ /* 0x000fe2000001ff00 */
[----:B-1----:R-:W-:Y:S06]  /*1f70*/  BRA.U !UP0, `(.L_x_0) ;  /* 0x00000065088c7547 */ /* 0x002fec000b800000 */
[----:B------:R-:W0:Y:S01]  /*1f80*/  LDC.64 R4, c[0x0][0x3c0] ;  /* 0x0000f000ff047b82 */ /* 0x000e220000000a00 */
[--C-:B------:R-:W-:Y:S01]  /*1f90*/  SHF.R.S32.HI R0, RZ, 0x1, R2.reuse ;  /* 0x00000001ff007819 */ /* 0x100fe20000011402 */
[----:B------:R-:W1:Y:S01]  /*1fa0*/  LDCU UR4, c[0x0][0x3c8] ;  /* 0x00007900ff0477ac */ /* 0x000e620008000800 */
[--C-:B------:R-:W-:Y:S01]  /*1fb0*/  SHF.R.S32.HI R3, RZ, 0x3, R2.reuse ;  /* 0x00000003ff037819 */ /* 0x100fe20000011402 */
[----:B------:R-:W-:Y:S01]  /*1fc0*/  IMAD.MOV.U32 R117, RZ, RZ, -0x800000 ;  /* 0xff800000ff757424 */ /* 0x000fe200078e00ff */
[----:B------:R-:W-:Y:S01]  /*1fd0*/  SGXT R0, R0, 0x1 ;  /* 0x000000010000781a */ /* 0x000fe20000000200 */
[----:B------:R-:W2:Y:S01]  /*1fe0*/  LDCU.64 UR8, c[0x0][0x3d0] ;  /* 0x00007a00ff0877ac */ /* 0x000ea20008000a00 */
[----:B------:R-:W-:Y:S01]  /*1ff0*/  SGXT R3, R3, 0x1 ;  /* 0x000000010303781a */ /* 0x000fe20000000200 */
[----:B------:R-:W3:Y:S01]  /*2000*/  LDC R19, c[0x0][0x3d8] ;  /* 0x0000f600ff137b82 */ /* 0x000ee20000000800 */
[----:B------:R-:W-:Y:S01]  /*2010*/  LOP3.LUT R0, R0, 0x840, RZ, 0xc0, !PT ;  /* 0x0000084000007812 */ /* 0x000fe200078ec0ff */
[----:B------:R-:W4:Y:S01]  /*2020*/  LDCU.64 UR14, c[0x0][0x388] ;  /* 0x00007100ff0e77ac */ /* 0x000f220008000a00 */
[--C-:B------:R-:W-:Y:S01]  /*2030*/  SHF.R.U32.HI R10, RZ, 0x1, R2.reuse ;  /* 0x00000001ff0a7819 */ /* 0x100fe20000011602 */
[----:B------:R-:W-:Y:S01]  /*2040*/  IMAD.MOV.U32 R125, RZ, RZ, RZ ;  /* 0x000000ffff7d7224 */ /* 0x000fe200078e00ff */
[----:B------:R-:W-:Y:S01]  /*2050*/  LOP3.LUT R9, R0, 0x420, R3, 0xf8, !PT ;  /* 0x0000042000097812 */ /* 0x000fe200078ef803 */
[----:B------:R-:W-:Y:S01]  /*2060*/  IMAD.MOV.U32 R116, RZ, RZ, -0x800000 ;  /* 0xff800000ff747424 */ /* 0x000fe200078e00ff */
[----:B------:R-:W-:-:S02]  /*2070*/  SHF.R.U32.HI R3, RZ, 0x7, R2 ;  /* 0x00000007ff037819 */ /* 0x000fc40000011602 */
[----:B------:R-:W-:Y:S02]  /*2080*/  CS2R R64, SRZ ;  /* 0x0000000000407805 */ /* 0x000fe4000001ff00 */
[----:B------:R-:W-:Y:S02]  /*2090*/  SGXT.U32 R10, R10, 0x1 ;  /* 0x000000010a0a781a */ /* 0x000fe40000000000 */
[----:B------:R-:W-:Y:S02]  /*20a0*/  CS2R R66, SRZ ;  /* 0x0000000000427805 */ /* 0x000fe4000001ff00 */
[----:B------:R-:W-:Y:S02]  /*20b0*/  SGXT.U32 R3, R3, 0x2 ;  /* 0x000000020303781a */ /* 0x000fe40000000000 */
[----:B------:R-:W-:Y:S02]  /*20c0*/  CS2R R96, SRZ ;  /* 0x0000000000607805 */ /* 0x000fe4000001ff00 */
[----:B------:R-:W-:-:S02]  /*20d0*/  LOP3.LUT R0, R2, 0x7f, RZ, 0xc0, !PT ;  /* 0x0000007f02007812 */ /* 0x000fc400078ec0ff */
[----:B------:R-:W-:Y:S02]  /*20e0*/  CS2R R98, SRZ ;  /* 0x0000000000627805 */ /* 0x000fe4000001ff00 */
[----:B------:R-:W-:Y:S01]  /*20f0*/  CS2R R92, SRZ ;  /* 0x00000000005c7805 */ /* 0x000fe2000001ff00 */
[----:B0-----:R-:W-:Y:S01]  /*2100*/  IMAD.MOV.U32 R12, RZ, RZ, R4 ;  /* 0x000000ffff0c7224 */ /* 0x001fe200078e0004 */
[----:B------:R-:W-:Y:S01]  /*2110*/  LOP3.LUT R4, R2, 0x1, RZ, 0xc0, !PT ;  /* 0x0000000102047812 */ /* 0x000fe200078ec0ff */
[----:B------:R0:W-:Y:S01]  /*2120*/  STL [R1+0xe4], R5 ;  /* 0x0000e40501007387 */ /* 0x0001e20000100800 */
[----:B------:R-:W-:Y:S01]  /*2130*/  IMAD.MOV.U32 R14, RZ, RZ, R5 ;  /* 0x000000ffff0e7224 */ /* 0x000fe200078e0005 */
[----:B------:R-:W-:Y:S02]  /*2140*/  CS2R R94, SRZ ;  /* 0x00000000005e7805 */ /* 0x000fe4000001ff00 */
[----:B------:R-:W-:Y:S01]  /*2150*/  CS2R R88, SRZ ;  /* 0x0000000000587805 */ /* 0x000fe2000001ff00 */
[----:B------:R-:W-:Y:S01]  /*2160*/  IMAD.SHL.U32 R11, R4, 0x2, RZ ;  /* 0x00000002040b7824 */ /* 0x000fe200078e00ff */
[----:B------:R-:W-:Y:S01]  /*2170*/  CS2R R90, SRZ ;  /* 0x00000000005a7805 */ /* 0x000fe2000001ff00 */
[----:B------:R-:W-:Y:S01]  /*2180*/  IMAD.MOV R7, RZ, RZ, -R4 ;  /* 0x000000ffff077224 */ /* 0x000fe200078e0a04 */
[----:B------:R-:W-:Y:S01]  /*2190*/  CS2R R84, SRZ ;  /* 0x0000000000547805 */ /* 0x000fe2000001ff00 */
[----:B------:R-:W-:Y:S01]  /*21a0*/  IMAD R6, R3, R14, RZ ;  /* 0x0000000e03067224 */ /* 0x000fe200078e02ff */
[----:B------:R-:W-:Y:S01]  /*21b0*/  LOP3.LUT R11, R11, 0x1c, R2, 0xf8, !PT ;  /* 0x0000001c0b0b7812 */ /* 0x000fe200078ef802 */
[----:B0-----:R-:W0:Y:S01]  /*21c0*/  LDC.64 R4, c[0x0][0x390] ;  /* 0x0000e400ff047b82 */ /* 0x001e220000000a00 */
[----:B------:R-:W-:Y:S01]  /*21d0*/  LOP3.LUT R7, R7, 0x210, RZ, 0xc0, !PT ;  /* 0x0000021007077812 */ /* 0x000fe200078ec0ff */
[----:B------:R-:W-:Y:S01]  /*21e0*/  IMAD.SHL.U32 R3, R2, 0x400, RZ ;  /* 0x0000040002037824 */ /* 0x000fe200078e00ff */
[----:B------:R-:W-:-:S02]  /*21f0*/  LOP3.LUT R10, R11, R10, RZ, 0xfc, !PT ;  /* 0x0000000a0b0a7212 */ /* 0x000fc400078efcff */
[----:B------:R-:W-:Y:S02]  /*2200*/  CS2R R86, SRZ ;  /* 0x0000000000567805 */ /* 0x000fe4000001ff00 */
[----:B------:R-:W-:Y:S01]  /*2210*/  LOP3.LUT R8, R7, 0x1f0, R2, 0x78, !PT ;  /* 0x000001f007087812 */ /* 0x000fe200078e7802 */
[----:B------:R-:W-:Y:S01]  /*2220*/  IMAD R7, R14, 0x4, R6 ;  /* 0x000000040e077824 */ /* 0x000fe200078e0206 */
[----:B------:R-:W-:Y:S01]  /*2230*/  CS2R R104, SRZ ;  /* 0x0000000000687805 */ /* 0x000fe2000001ff00 */
[----:B------:R5:W-:Y:S01]  /*2240*/  STL [R1+0x5c], R10 ;  /* 0x00005c0a01007387 */ /* 0x000be20000100800 */
[----:B------:R-:W-:Y:S01]  /*2250*/  LOP3.LUT R11, R8, R9, RZ, 0x3c, !PT ;  /* 0x00000009080b7212 */ /* 0x000fe200078e3cff */
[C---:B------:R-:W-:Y:S01]  /*2260*/  IMAD R8, R14.reuse, 0x4, R7 ;  /* 0x000000040e087824 */ /* 0x040fe200078e0207 */
[----:B------:R-:W-:Y:S01]  /*2270*/  CS2R R106, SRZ ;  /* 0x00000000006a7805 */ /* 0x000fe2000001ff00 */
[----:B------:R-:W0:Y:S02]  /*2280*/  LDCU UR13, c[0x0][0x3a8] ;  /* 0x00007500ff0d77ac */ /* 0x000e240008000800 */
[----:B------:R-:W-:Y:S01]  /*2290*/  IMAD R9, R14, 0x4, R8 ;  /* 0x000000040e097824 */ /* 0x000fe200078e0208 */
[----:B-----5:R-:W-:Y:S01]  /*22a0*/  LOP3.LUT R10, R3, 0x1000, RZ, 0xc0, !PT ;  /* 0x00001000030a7812 */ /* 0x020fe200078ec0ff */
[----:B-1----:R-:W-:Y:S01]  /*22b0*/  IMAD R3, R0, UR4, RZ ;  /* 0x0000000400037c24 */ /* 0x002fe2000f8e02ff */
[----:B--2---:R-:W-:-:S02]  /*22c0*/  UIMAD UR4, UR7, UR8, URZ ;  /* 0x00000008070472a4 */ /* 0x004fc4000f8e02ff */
[----:B------:R-:W-:Y:S01]  /*22d0*/  IMAD R0, R12, UR7, RZ ;  /* 0x000000070c007c24 */ /* 0x000fe2000f8e02ff */
[----:B------:R-:W-:Y:S02]  /*22e0*/  IADD3 R10, PT, PT, R11, UR6, R10 ;  /* 0x000000060b0a7c10 */ /* 0x000fe4000fffe00a */
[----:B------:R-:W-:Y:S01]  /*22f0*/  LOP3.LUT R11, R2, 0x3f, RZ, 0xc0, !PT ;  /* 0x0000003f020b7812 */ /* 0x000fe200078ec0ff */
[----:B------:R-:W-:Y:S01]  /*2300*/  USHF.R.S32.HI UR5, URZ, 0x1f, UR4 ;  /* 0x0000001fff057899 */ /* 0x000fe20008011404 */
[----:B------:R-:W-:Y:S01]  /*2310*/  SHF.R.S32.HI R12, RZ, 0x1f, R3 ;  /* 0x0000001fff0c7819 */ /* 0x000fe20000011403 */
[----:B------:R1:W-:Y:S01]  /*2320*/  STL [R1+0x60], R10 ;  /* 0x0000600a01007387 */ /* 0x0003e20000100800 */
[--C-:B----4-:R-:W-:Y:S01]  /*2330*/  IADD3 R15, P0, P1, R3, UR14, R0.reuse ;  /* 0x0000000e030f7c10 */ /* 0x110fe2000f91e000 */
[----:B------:R-:W-:Y:S01]  /*2340*/  IMAD R11, R11, UR9, RZ ;  /* 0x000000090b0b7c24 */ /* 0x000fe2000f8e02ff */
[----:B------:R-:W-:Y:S02]  /*2350*/  SHF.R.S32.HI R3, RZ, 0x1f, R0 ;  /* 0x0000001fff037819 */ /* 0x000fe40000011400 */
[----:B------:R-:W-:-:S02]  /*2360*/  IADD3 R18, P3, PT, R7, R15, RZ ;  /* 0x0000000f07127210 */ /* 0x000fc40007f7e0ff */
[----:B------:R-:W-:Y:S02]  /*2370*/  IADD3.X R17, PT, PT, R12, UR15, R3, P0, P1 ;  /* 0x0000000f0c117c10 */ /* 0x000fe400087e2403 */
[----:B0-----:R-:W-:Y:S01]  /*2380*/  IADD3 R13, P0, P1, R11, UR4, R4 ;  /* 0x000000040b0d7c10 */ /* 0x001fe2000f91e004 */
[----:B-1----:R-:W-:Y:S01]  /*2390*/  IMAD R10, R14, 0x4, R9 ;  /* 0x000000040e0a7824 */ /* 0x002fe200078e0209 */
[----:B------:R-:W-:Y:S01]  /*23a0*/  SHF.R.S32.HI R12, RZ, 0x1f, R11 ;  /* 0x0000001fff0c7819 */ /* 0x000fe2000001140b */
[----:B------:R-:W-:Y:S01]  /*23b0*/  UMOV UR4, URZ ;  /* 0x000000ff00047c82 */ /* 0x000fe20008000000 */
[-C--:B------:R-:W-:Y:S01]  /*23c0*/  IADD3 R11, P2, PT, R6, R15.reuse, RZ ;  /* 0x0000000f060b7210 */ /* 0x080fe20007f5e0ff */
[----:B------:R-:W-:Y:S01]  /*23d0*/  IMAD R0, R14, 0x4, R10 ;  /* 0x000000040e007824 */ /* 0x000fe200078e020a */
[----:B------:R-:W-:Y:S02]  /*23e0*/  IADD3 R16, P4, PT, R8, R15, RZ ;  /* 0x0000000f08107210 */ /* 0x000fe40007f9e0ff */
[-C--:B------:R-:W-:Y:S01]  /*23f0*/  LEA.HI.X.SX32 R6, R6, R17.reuse, 0x1, P2 ;  /* 0x0000001106067211 */ /* 0x080fe200010f0eff */
[----:B------:R0:W-:Y:S01]  /*2400*/  STL [R1+0xf4], R11 ;  /* 0x0000f40b01007387 */ /* 0x0001e20000100800 */
[-C--:B------:R-:W-:Y:S01]  /*2410*/  LEA.HI.X.SX32 R7, R7, R17.reuse, 0x1, P3 ;  /* 0x0000001107077211 */ /* 0x080fe200018f0eff */
[----:B------:R-:W-:Y:S01]  /*2420*/  IMAD R3, R14, 0x4, R0 ;  /* 0x000000040e037824 */ /* 0x000fe200078e0200 */
[----:B------:R-:W-:Y:S01]  /*2430*/  LEA.HI.X.SX32 R8, R8, R17, 0x1, P4 ;  /* 0x0000001108087211 */ /* 0x000fe200020f0eff */
[----:B------:R-:W-:Y:S01]  /*2440*/  STL [R1+0xfc], R18 ;  /* 0x0000fc1201007387 */ /* 0x000fe20000100800 */
[----:B------:R-:W-:Y:S01]  /*2450*/  IADD3.X R12, PT, PT, R12, UR5, R5, P0, P1 ;  /* 0x000000050c0c7c10 */ /* 0x000fe200087e2405 */
[----:B------:R-:W-:Y:S01]  /*2460*/  IMAD R4, R14, 0x4, R3 ;  /* 0x000000040e047824 */ /* 0x000fe200078e0203 */
[C---:B------:R-:W-:Y:S01]  /*2470*/  LOP3.LUT P0, RZ, R2.reuse, 0x2, RZ, 0xc0, !PT ;  /* 0x0000000202ff7812 */ /* 0x040fe2000780c0ff */
[----:B------:R1:W-:Y:S01]  /*2480*/  STL [R1+0x104], R16 ;  /* 0x0001041001007387 */ /* 0x0003e20000100800 */
[----:B------:R-:W-:Y:S01]  /*2490*/  LOP3.LUT P1, RZ, R2, 0x1, RZ, 0xc0, !PT ;  /* 0x0000000102ff7812 */ /* 0x000fe2000782c0ff */
[----:B0-----:R-:W-:Y:S01]  /*24a0*/  IMAD R11, R14, 0x4, R4 ;  /* 0x000000040e0b7824 */ /* 0x001fe200078e0204 */
[----:B------:R-:W-:Y:S01]  /*24b0*/  LEA.HI R5, R2, 0x28, RZ, 0x1a ;  /* 0x0000002802057811 */ /* 0x000fe200078fd0ff */
[----:B------:R0:W-:Y:S01]  /*24c0*/  STL [R1+0xf0], R6 ;  /* 0x0000f00601007387 */ /* 0x0001e20000100800 */
[----:B------:R-:W-:-:S03]  /*24d0*/  UMOV UR5, URZ ;  /* 0x000000ff00057c82 */ /* 0x000fc60008000000 */
[----:B------:R2:W-:Y:S01]  /*24e0*/  STL [R1+0xf8], R7 ;  /* 0x0000f80701007387 */ /* 0x0005e20000100800 */
[----:B---3--:R-:W-:Y:S01]  /*24f0*/  IMAD R5, R5, R19, RZ ;  /* 0x0000001305057224 */ /* 0x008fe200078e02ff */
[-C--:B-1----:R-:W-:Y:S02]  /*2500*/  IADD3 R16, P3, PT, R10, R15.reuse, RZ ;  /* 0x0000000f0a107210 */ /* 0x082fe40007f7e0ff */
[----:B------:R1:W-:Y:S01]  /*2510*/  STL [R1+0x100], R8 ;  /* 0x0001000801007387 */ /* 0x0003e20000100800 */
[----:B0-----:R-:W-:Y:S01]  /*2520*/  IMAD R6, R14, 0x4, R11 ;  /* 0x000000040e067824 */ /* 0x001fe200078e020b */
[-C--:B--2---:R-:W-:Y:S02]  /*2530*/  IADD3 R7, P2, PT, R9, R15.reuse, RZ ;  /* 0x0000000f09077210 */ /* 0x084fe40007f5e0ff */
[----:B-1----:R-:W-:-:S03]  /*2540*/  IADD3 R8, P4, PT, R0, R15, RZ ;  /* 0x0000000f00087210 */ /* 0x002fc60007f9e0ff */
[----:B------:R0:W-:Y:S04]  /*2550*/  STL [R1+0x10c], R7 ;  /* 0x00010c0701007387 */ /* 0x0001e80000100800 */
[----:B------:R1:W-:Y:S04]  /*2560*/  STL [R1+0x114], R16 ;  /* 0x0001141001007387 */ /* 0x0003e80000100800 */
[----:B------:R2:W-:Y:S01]  /*2570*/  STL [R1+0x11c], R8 ;  /* 0x00011c0801007387 */ /* 0x0005e20000100800 */
[----:B0-----:R-:W-:Y:S01]  /*2580*/  IMAD R7, R14, 0x4, R6 ;  /* 0x000000040e077824 */ /* 0x001fe200078e0206 */
[----:B-1----:R-:W-:-:S02]  /*2590*/  LEA.HI.X.SX32 R16, R9, R17, 0x1, P2 ;  /* 0x0000001109107211 */ /* 0x002fc400010f0eff */
[-C--:B------:R-:W-:Y:S01]  /*25a0*/  LEA.HI.X.SX32 R9, R0, R17.reuse, 0x1, P4 ;  /* 0x0000001100097211 */ /* 0x080fe200020f0eff */
[----:B------:R-:W-:Y:S01]  /*25b0*/  IMAD R0, R14, 0x4, R7 ;  /* 0x000000040e007824 */ /* 0x000fe200078e0207 */
[----:B--2---:R-:W-:Y:S01]  /*25c0*/  LEA.HI.X.SX32 R8, R10, R17, 0x1, P3 ;  /* 0x000000110a087211 */ /* 0x004fe200018f0eff */
[----:B------:R-:W-:Y:S01]  /*25d0*/  STL [R1+0x108], R16 ;  /* 0x0001081001007387 */ /* 0x000fe20000100800 */
[----:B------:R-:W-:-:S03]  /*25e0*/  IADD3 R10, P3, PT, R4, R15, RZ ;  /* 0x0000000f040a7210 */ /* 0x000fc60007f7e0ff */
[----:B------:R0:W-:Y:S01]  /*25f0*/  STL [R1+0x110], R8 ;  /* 0x0001100801007387 */ /* 0x0001e20000100800 */
[----:B------:R-:W-:-:S03]  /*2600*/  LEA.HI.X.SX32 R4, R4, R17, 0x1, P3 ;  /* 0x0000001104047211 */ /* 0x000fc600018f0eff */
[----:B------:R1:W-:Y:S01]  /*2610*/  STL [R1+0x118], R9 ;  /* 0x0001180901007387 */ /* 0x0003e20000100800 */
[-C--:B0-----:R-:W-:Y:S02]  /*2620*/  IADD3 R8, P2, PT, R3, R15.reuse, RZ ;  /* 0x0000000f03087210 */ /* 0x081fe40007f5e0ff */
[----:B-1----:R-:W-:-:S03]  /*2630*/  IADD3 R9, P4, PT, R11, R15, RZ ;  /* 0x0000000f0b097210 */ /* 0x002fc60007f9e0ff */
[----:B------:R0:W-:Y:S01]  /*2640*/  STL [R1+0x124], R8 ;  /* 0x0001240801007387 */ /* 0x0001e20000100800 */
[----:B------:R-:W-:-:S03]  /*2650*/  LEA.HI.X.SX32 R3, R3, R17, 0x1, P2 ;  /* 0x0000001103037211 */ /* 0x000fc600010f0eff */
[----:B------:R-:W-:Y:S04]  /*2660*/  STL [R1+0x12c], R10 ;  /* 0x00012c0a01007387 */ /* 0x000fe80000100800 */
[----:B------:R1:W-:Y:S01]  /*2670*/  STL [R1+0x134], R9 ;  /* 0x0001340901007387 */ /* 0x0003e20000100800 */
[----:B0-----:R-:W-:-:S03]  /*2680*/  IMAD R8, R14, 0x4, R0 ;  /* 0x000000040e087824 */ /* 0x001fc600078e0200 */
[----:B------:R0:W-:Y:S04]  /*2690*/  STL [R1+0x120], R3 ;  /* 0x0001200301007387 */ /* 0x0001e80000100800 */
[----:B------:R2:W-:Y:S01]  /*26a0*/  STL [R1+0x128], R4 ;  /* 0x0001280401007387 */ /* 0x0005e20000100800 */
[----:B-1----:R-:W-:Y:S02]  /*26b0*/  LEA.HI.X.SX32 R9, R11, R17, 0x1, P4 ;  /* 0x000000110b097211 */ /* 0x002fe400020f0eff */
[-C--:B------:R-:W-:Y:S01]  /*26c0*/  IADD3 R10, P4, PT, R0, R15.reuse, RZ ;  /* 0x0000000f000a7210 */ /* 0x080fe20007f9e0ff */
[----:B0-----:R-:W-:Y:S02]  /*26d0*/  IMAD R3, R14, 0x4, R8 ;  /* 0x000000040e037824 */ /* 0x001fe400078e0208 */
[----:B------:R0:W-:Y:S01]  /*26e0*/  STL [R1+0x130], R9 ;  /* 0x0001300901007387 */ /* 0x0001e20000100800 */
[----:B--2---:R-:W-:-:S05]  /*26f0*/  IADD3 R4, P2, PT, R6, R15, RZ ;  /* 0x0000000f06047210 */ /* 0x004fca0007f5e0ff */
[----:B------:R1:W-:Y:S01]  /*2700*/  STL [R1+0x13c], R4 ;  /* 0x00013c0401007387 */ /* 0x0003e20000100800 */
[----:B0-----:R-:W-:-:S04]  /*2710*/  IADD3 R9, P3, PT, R7, R15, RZ ;  /* 0x0000000f07097210 */ /* 0x001fc80007f7e0ff */
[----:B------:R-:W-:Y:S01]  /*2720*/  LEA.HI.X.SX32 R7, R7, R17, 0x1, P3 ;  /* 0x0000001107077211 */ /* 0x000fe200018f0eff */
[----:B------:R0:W-:Y:S01]  /*2730*/  STL [R1+0x144], R9 ;  /* 0x0001440901007387 */ /* 0x0001e20000100800 */
[----:B-1----:R-:W-:-:S03]  /*2740*/  IMAD R4, R14, 0x4, R3 ;  /* 0x000000040e047824 */ /* 0x002fc600078e0203 */
[----:B------:R1:W-:Y:S01]  /*2750*/  STL [R1+0x14c], R10 ;  /* 0x00014c0a01007387 */ /* 0x0003e20000100800 */
[-C--:B0-----:R-:W-:Y:S02]  /*2760*/  LEA.HI.X.SX32 R9, R6, R17.reuse, 0x1, P2 ;  /* 0x0000001106097211 */ /* 0x081fe400010f0eff */
[----:B------:R-:W-:Y:S01]  /*2770*/  LEA.HI.X.SX32 R6, R0, R17, 0x1, P4 ;  /* 0x0000001100067211 */ /* 0x000fe200020f0eff */
[----:B------:R-:W-:Y:S01]  /*2780*/  IMAD R0, R14, 0x4, R4 ;  /* 0x000000040e007824 */ /* 0x000fe200078e0204 */
[----:B------:R-:W-:Y:S01]  /*2790*/  SHF.R.U32.HI R14, RZ, 0x6, R2 ;  /* 0x00000006ff0e7819 */ /* 0x000fe20000011602 */
[----:B------:R0:W-:Y:S01]  /*27a0*/  STL [R1+0x138], R9 ;  /* 0x0001380901007387 */ /* 0x0001e20000100800 */
[----:B-1----:R-:W-:-:S03]  /*27b0*/  LEA.HI R10, R2, 0x78, RZ, 0x1a ;  /* 0x00000078020a7811 */ /* 0x002fc600078fd0ff */
[----:B------:R1:W-:Y:S02]  /*27c0*/  STL [R1+0x140], R7 ;  /* 0x0001400701007387 */ /* 0x0003e40000100800 */
[----:B------:R-:W-:Y:S02]  /*27d0*/  IMAD R10, R10, R19, RZ ;  /* 0x000000130a0a7224 */ /* 0x000fe400078e02ff */
[----:B------:R2:W-:Y:S01]  /*27e0*/  STL [R1+0x148], R6 ;  /* 0x0001480601007387 */ /* 0x0005e20000100800 */
[-C--:B0-----:R-:W-:Y:S02]  /*27f0*/  IADD3 R9, P2, PT, R8, R15.reuse, RZ ;  /* 0x0000000f08097210 */ /* 0x081fe40007f5e0ff */
[----:B-1----:R-:W-:-:S03]  /*2800*/  IADD3 R7, P3, PT, R3, R15, RZ ;  /* 0x0000000f03077210 */ /* 0x002fc60007f7e0ff */
[----:B------:R0:W-:Y:S01]  /*2810*/  STL [R1+0x154], R9 ;  /* 0x0001540901007387 */ /* 0x0001e20000100800 */
[----:B--2---:R-:W-:-:S03]  /*2820*/  IADD3 R6, P4, PT, R4, R15, RZ ;  /* 0x0000000f04067210 */ /* 0x004fc60007f9e0ff */
[----:B------:R1:W-:Y:S04]  /*2830*/  STL [R1+0x15c], R7 ;  /* 0x00015c0701007387 */ /* 0x0003e80000100800 */
[----:B------:R2:W-:Y:S01]  /*2840*/  STL [R1+0x164], R6 ;  /* 0x0001640601007387 */ /* 0x0005e20000100800 */
[----:B0-----:R-:W-:Y:S02]  /*2850*/  IADD3 R9, P5, PT, R0, R15, RZ ;  /* 0x0000000f00097210 */ /* 0x001fe40007fbe0ff */
[----:B-1----:R-:W-:-:S03]  /*2860*/  LEA.HI.X.SX32 R7, R8, R17, 0x1, P2 ;  /* 0x0000001108077211 */ /* 0x002fc600010f0eff */
[----:B------:R0:W-:Y:S01]  /*2870*/  STL [R1+0x16c], R9 ;  /* 0x00016c0901007387 */ /* 0x0001e20000100800 */
[-C--:B------:R-:W-:Y:S02]  /*2880*/  LEA.HI.X.SX32 R0, R0, R17.reuse, 0x1, P5 ;  /* 0x0000001100007211 */ /* 0x080fe400028f0eff */
[-C--:B--2---:R-:W-:Y:S01]  /*2890*/  LEA.HI.X.SX32 R6, R3, R17.reuse, 0x1, P3 ;  /* 0x0000001103067211 */ /* 0x084fe200018f0eff */
[----:B------:R1:W-:Y:S01]  /*28a0*/  STL [R1+0x150], R7 ;  /* 0x0001500701007387 */ /* 0x0003e20000100800 */
[----:B------:R-:W-:Y:S02]  /*28b0*/  LEA.HI.X.SX32 R3, R4, R17, 0x1, P4 ;  /* 0x0000001104037211 */ /* 0x000fe400020f0eff */
[C---:B------:R-:W-:Y:S01]  /*28c0*/  LEA.HI R4, R2.reuse, 0x18, RZ, 0x1a ;  /* 0x0000001802047811 */ /* 0x040fe200078fd0ff */
[----:B------:R2:W-:Y:S01]  /*28d0*/  STL [R1+0x158], R6 ;  /* 0x0001580601007387 */ /* 0x0005e20000100800 */
[C---:B------:R-:W-:Y:S02]  /*28e0*/  LEA.HI R8, R2.reuse, 0x58, RZ, 0x1a ;  /* 0x0000005802087811 */ /* 0x040fe400078fd0ff */
[C---:B0-----:R-:W-:Y:S01]  /*28f0*/  LEA.HI R9, R2.reuse, 0x68, RZ, 0x1a ;  /* 0x0000006802097811 */ /* 0x041fe200078fd0ff */
[----:B------:R0:W-:Y:S01]  /*2900*/  STL [R1+0x160], R3 ;  /* 0x0001600301007387 */ /* 0x0001e20000100800 */
[----:B-1----:R-:W-:Y:S01]  /*2910*/  LEA.HI R7, R2, 0x48, RZ, 0x1a ;  /* 0x0000004802077811 */ /* 0x002fe200078fd0ff */
[----:B------:R-:W-:-:S02]  /*2920*/  IMAD R8, R8, R19, RZ ;  /* 0x0000001308087224 */ /* 0x000fc400078e02ff */
[----:B------:R1:W-:Y:S01]  /*2930*/  STL [R1+0x168], R0 ;  /* 0x0001680001007387 */ /* 0x0003e20000100800 */
[-C--:B------:R-:W-:Y:S01]  /*2940*/  IMAD R9, R9, R19.reuse, RZ ;  /* 0x0000001309097224 */ /* 0x080fe200078e02ff */
[C---:B--2---:R-:W-:Y:S01]  /*2950*/  LEA.HI R6, R2.reuse, 0x38, RZ, 0x1a ;  /* 0x0000003802067811 */ /* 0x044fe200078fd0ff */
[----:B------:R-:W-:Y:S01]  /*2960*/  IMAD R7, R7, R19, RZ ;  /* 0x0000001307077224 */ /* 0x000fe200078e02ff */
[----:B0-----:R-:W-:-:S03]  /*2970*/  LEA.HI R3, R2, 0x8, RZ, 0x1a ;  /* 0x0000000802037811 */ /* 0x001fc600078fd0ff */
[-C--:B------:R-:W-:Y:S01]  /*2980*/  IMAD R6, R6, R19.reuse, RZ ;  /* 0x0000001306067224 */ /* 0x080fe200078e02ff */
[----:B-1----:R-:W-:Y:S01]  /*2990*/  LOP3.LUT R0, R2, 0x180, RZ, 0xc0, !PT ;  /* 0x0000018002007812 */ /* 0x002fe200078ec0ff */
[----:B------:R-:W-:-:S03]  /*29a0*/  IMAD R3, R3, R19, RZ ;  /* 0x0000001303037224 */ /* 0x000fc600078e02ff */
[----:B------:R-:W-:Y:S02]  /*29b0*/  SHF.R.U32.HI R11, RZ, 0x3, R0 ;  /* 0x00000003ff0b7819 */ /* 0x000fe40000011600 */
[----:B------:R-:W-:Y:S02]  /*29c0*/  IADD3 R15, P6, PT, R3, R13, RZ ;  /* 0x0000000d030f7210 */ /* 0x000fe40007fde0ff */
[----:B------:R-:W-:Y:S01]  /*29d0*/  LOP3.LUT R0, R11, 0x1ff, R2, 0x78, !PT ;  /* 0x000001ff0b007812 */ /* 0x000fe200078e7802 */
[----:B------:R-:W-:Y:S01]  /*29e0*/  IMAD R11, R4, R19, RZ ;  /* 0x00000013040b7224 */ /* 0x000fe200078e02ff */
[----:B------:R-:W-:Y:S02]  /*29f0*/  SGXT.U32 R2, R14, 0x3 ;  /* 0x000000030e02781a */ /* 0x000fe40000000000 */
[----:B------:R-:W-:Y:S02]  /*2a00*/  LEA.HI.X.SX32 R3, R3, R12, 0x1, P6 ;  /* 0x0000000c03037211 */ /* 0x000fe400030f0eff */
[----:B------:R-:W-:Y:S01]  /*2a10*/  IADD3 R14, P2, PT, R11, R13, RZ ;  /* 0x0000000d0b0e7210 */ /* 0x000fe20007f5e0ff */
[----:B------:R-:W-:-:S04]  /*2a20*/  IMAD R2, R2, R19, RZ ;  /* 0x0000001302027224 */ /* 0x000fc800078e02ff */
[----:B------:R-:W-:Y:S01]  /*2a30*/  IMAD R4, R19, 0x10, R2 ;  /* 0x0000001013047824 */ /* 0x000fe200078e0202 */
[----:B------:R-:W-:-:S05]  /*2a40*/  IADD3 R16, P5, PT, R2, R13, RZ ;  /* 0x0000000d02107210 */ /* 0x000fca0007fbe0ff */
[----:B------:R0:W-:Y:S04]  /*2a50*/  STL [R1+0x174], R16 ;  /* 0x0001741001007387 */ /* 0x0001e80000100800 */
[----:B------:R1:W-:Y:S04]  /*2a60*/  STL [R1+0x17c], R15 ;  /* 0x00017c0f01007387 */ /* 0x0003e80000100800 */
[----:B------:R2:W-:Y:S01]  /*2a70*/  STL [R1+0x18c], R14 ;  /* 0x00018c0e01007387 */ /* 0x0005e20000100800 */
[-C--:B0-----:R-:W-:Y:S02]  /*2a80*/  IADD3 R16, P3, PT, R5, R13.reuse, RZ ;  /* 0x0000000d05107210 */ /* 0x081fe40007f7e0ff */
[----:B-1----:R-:W-:-:S03]  /*2a90*/  IADD3 R15, P4, PT, R6, R13, RZ ;  /* 0x0000000d060f7210 */ /* 0x002fc60007f9e0ff */
[----:B------:R0:W-:Y:S01]  /*2aa0*/  STL [R1+0x19c], R16 ;  /* 0x00019c1001007387 */ /* 0x0001e20000100800 */
[----:B--2---:R-:W-:-:S03]  /*2ab0*/  LEA.HI.X.SX32 R14, R2, R12, 0x1, P5 ;  /* 0x0000000c020e7211 */ /* 0x004fc600028f0eff */
[----:B------:R-:W-:Y:S01]  /*2ac0*/  STL [R1+0x1ac], R15 ;  /* 0x0001ac0f01007387 */ /* 0x000fe20000100800 */
[CC--:B------:R-:W-:Y:S02]  /*2ad0*/  IADD3 R2, P5, PT, R7.reuse, R13.reuse, RZ ;  /* 0x0000000d07027210 */ /* 0x0c0fe40007fbe0ff */
[-C--:B------:R-:W-:Y:S01]  /*2ae0*/  LEA.HI.X.SX32 R6, R6, R12.reuse, 0x1, P4 ;  /* 0x0000000c06067211 */ /* 0x080fe200020f0eff */
[----:B------:R1:W-:Y:S01]  /*2af0*/  STL [R1+0x170], R14 ;  /* 0x0001700e01007387 */ /* 0x0003e20000100800 */
[----:B------:R-:W-:Y:S02]  /*2b00*/  LEA.HI.X.SX32 R7, R7, R12, 0x1, P5 ;  /* 0x0000000c07077211 */ /* 0x000fe400028f0eff */
[----:B0-----:R-:W-:Y:S01]  /*2b10*/  CS2R R16, SRZ ;  /* 0x0000000000107805 */ /* 0x001fe2000001ff00 */
[----:B------:R0:W-:Y:S04]  /*2b20*/  STL [R1+0x1bc], R2 ;  /* 0x0001bc0201007387 */ /* 0x0001e80000100800 */
[----:B------:R2:W-:Y:S01]  /*2b30*/  STL [R1+0x178], R3 ;  /* 0x0001780301007387 */ /* 0x0005e20000100800 */
[----:B-1----:R-:W-:Y:S01]  /*2b40*/  IADD3 R14, P6, PT, R8, R13, RZ ;  /* 0x0000000d080e7210 */ /* 0x002fe20007fde0ff */
[----:B0-----:R-:W-:-:S04]  /*2b50*/  IMAD R2, R19, 0x10, R4 ;  /* 0x0000001013027824 */ /* 0x001fc800078e0204 */
[----:B------:R0:W-:Y:S01]  /*2b60*/  STL [R1+0x1cc], R14 ;  /* 0x0001cc0e01007387 */ /* 0x0001e20000100800 */
[-C--:B--2---:R-:W-:Y:S02]  /*2b70*/  LEA.HI.X.SX32 R3, R11, R12.reuse, 0x1, P2 ;  /* 0x0000000c0b037211 */ /* 0x084fe400010f0eff */
[----:B------:R-:W-:Y:S02]  /*2b80*/  LEA.HI.X.SX32 R11, R5, R12, 0x1, P3 ;  /* 0x0000000c050b7211 */ /* 0x000fe400018f0eff */
[-C--:B------:R-:W-:Y:S01]  /*2b90*/  IADD3 R5, P3, PT, R10, R13.reuse, RZ ;  /* 0x0000000d0a057210 */ /* 0x080fe20007f7e0ff */
[----:B------:R1:W-:Y:S01]  /*2ba0*/  STL [R1+0x188], R3 ;  /* 0x0001880301007387 */ /* 0x0003e20000100800 */
[----:B0-----:R-:W-:-:S05]  /*2bb0*/  IADD3 R14, P2, PT, R9, R13, RZ ;  /* 0x0000000d090e7210 */ /* 0x001fca0007f5e0ff */
[----:B------:R-:W-:Y:S01]  /*2bc0*/  STL [R1+0x1dc], R14 ;  /* 0x0001dc0e01007387 */ /* 0x000fe20000100800 */
[----:B-1----:R-:W-:-:S03]  /*2bd0*/  IMAD R3, R19, 0x10, R2 ;  /* 0x0000001013037824 */ /* 0x002fc600078e0202 */
[----:B------:R-:W-:Y:S04]  /*2be0*/  STL [R1+0x198], R11 ;  /* 0x0001980b01007387 */ /* 0x000fe80000100800 */
[----:B------:R0:W-:Y:S04]  /*2bf0*/  STL [R1+0x1ec], R5 ;  /* 0x0001ec0501007387 */ /* 0x0001e80000100800 */
[----:B------:R1:W-:Y:S04]  /*2c00*/  STL [R1+0x1a8], R6 ;  /* 0x0001a80601007387 */ /* 0x0003e80000100800 */
[----:B------:R2:W-:Y:S01]  /*2c10*/  STL [R1+0x1b8], R7 ;  /* 0x0001b80701007387 */ /* 0x0005e20000100800 */
[----:B0-----:R-:W-:Y:S01]  /*2c20*/  IMAD R5, R19, 0x10, R3 ;  /* 0x0000001013057824 */ /* 0x001fe200078e0203 */
[----:B-1----:R-:W-:-:S02]  /*2c30*/  LEA.HI.X.SX32 R6, R8, R12, 0x1, P6 ;  /* 0x0000000c08067211 */ /* 0x002fc400030f0eff */
[-C--:B------:R-:W-:Y:S02]  /*2c40*/  LEA.HI.X.SX32 R8, R10, R12.reuse, 0x1, P3 ;  /* 0x0000000c0a087211 */ /* 0x080fe400018f0eff */
[----:B--2---:R-:W-:Y:S01]  /*2c50*/  LEA.HI.X.SX32 R7, R9, R12, 0x1, P2 ;  /* 0x0000000c09077211 */ /* 0x004fe200010f0eff */
[----:B------:R0:W-:Y:S01]  /*2c60*/  STL [R1+0x1c8], R6 ;  /* 0x0001c80601007387 */ /* 0x0001e20000100800 */
[----:B------:R-:W-:-:S03]  /*2c70*/  IADD3 R9, P4, PT, R3, R13, RZ ;  /* 0x0000000d03097210 */ /* 0x000fc60007f9e0ff */
[----:B------:R1:W-:Y:S01]  /*2c80*/  STL [R1+0x1d8], R7 ;  /* 0x0001d80701007387 */ /* 0x0003e20000100800 */
[----:B------:R-:W-:-:S03]  /*2c90*/  LEA.HI.X.SX32 R3, R3, R12, 0x1, P4 ;  /* 0x0000000c03037211 */ /* 0x000fc600020f0eff */
[----:B------:R2:W-:Y:S01]  /*2ca0*/  STL [R1+0x1e8], R8 ;  /* 0x0001e80801007387 */ /* 0x0005e20000100800 */
[----:B0-----:R-:W-:Y:S01]  /*2cb0*/  IMAD R6, R19, 0x10, R5 ;  /* 0x0000001013067824 */ /* 0x001fe200078e0205 */
[-C--:B-1----:R-:W-:Y:S02]  /*2cc0*/  IADD3 R7, P2, PT, R4, R13.reuse, RZ ;  /* 0x0000000d04077210 */ /* 0x082fe40007f5e0ff */
[----:B--2---:R-:W-:-:S03]  /*2cd0*/  IADD3 R8, P3, PT, R2, R13, RZ ;  /* 0x0000000d02087210 */ /* 0x004fc60007f7e0ff */
[----:B------:R0:W-:Y:S04]  /*2ce0*/  STL [R1+0x184], R7 ;  /* 0x0001840701007387 */ /* 0x0001e80000100800 */
[----:B------:R1:W-:Y:S04]  /*2cf0*/  STL [R1+0x194], R8 ;  /* 0x0001940801007387 */ /* 0x0003e80000100800 */
[----:B------:R-:W-:Y:S01]  /*2d00*/  STL [R1+0x1a4], R9 ;  /* 0x0001a40901007387 */ /* 0x000fe20000100800 */
[----:B0-----:R-:W-:Y:S01]  /*2d10*/  IMAD R7, R19, 0x10, R6 ;  /* 0x0000001013077824 */ /* 0x001fe200078e0206 */
[----:B-1----:R-:W-:-:S02]  /*2d20*/  LEA.HI.X.SX32 R8, R4, R12, 0x1, P2 ;  /* 0x0000000c04087211 */ /* 0x002fc400010f0eff */
[----:B------:R-:W-:Y:S01]  /*2d30*/  LEA.HI.X.SX32 R4, R2, R12, 0x1, P3 ;  /* 0x0000000c02047211 */ /* 0x000fe200018f0eff */
[----:B------:R-:W-:Y:S01]  /*2d40*/  IMAD R2, R19, 0x10, R7 ;  /* 0x0000001013027824 */ /* 0x000fe200078e0207 */
[----:B------:R-:W-:Y:S01]  /*2d50*/  CS2R R18, SRZ ;  /* 0x0000000000127805 */ /* 0x000fe2000001ff00 */
[----:B------:R0:W-:Y:S04]  /*2d60*/  STL [R1+0x180], R8 ;  /* 0x0001800801007387 */ /* 0x0001e80000100800 */
[----:B------:R1:W-:Y:S04]  /*2d70*/  STL [R1+0x190], R4 ;  /* 0x0001900401007387 */ /* 0x0003e80000100800 */
[----:B------:R2:W-:Y:S01]  /*2d80*/  STL [R1+0x1a0], R3 ;  /* 0x0001a00301007387 */ /* 0x0005e20000100800 */
[----:B0-----:R-:W-:-:S02]  /*2d90*/  IADD3 R8, P4, PT, R7, R13, RZ ;  /* 0x0000000d07087210 */ /* 0x001fc40007f9e0ff */
[-C--:B-1----:R-:W-:Y:S02]  /*2da0*/  IADD3 R4, P2, PT, R5, R13.reuse, RZ ;  /* 0x0000000d05047210 */ /* 0x082fe40007f5e0ff */
[----:B--2---:R-:W-:-:S03]  /*2db0*/  IADD3 R3, P3, PT, R6, R13, RZ ;  /* 0x0000000d06037210 */ /* 0x004fc60007f7e0ff */
[----:B------:R0:W-:Y:S04]  /*2dc0*/  STL [R1+0x1b4], R4 ;  /* 0x0001b40401007387 */ /* 0x0001e80000100800 */
[----:B------:R1:W-:Y:S04]  /*2dd0*/  STL [R1+0x1c4], R3 ;  /* 0x0001c40301007387 */ /* 0x0003e80000100800 */
[----:B------:R-:W-:Y:S01]  /*2de0*/  STL [R1+0x1d4], R8 ;  /* 0x0001d40801007387 */ /* 0x000fe20000100800 */
[----:B0-----:R-:W-:Y:S02]  /*2df0*/  IADD3 R4, P5, PT, R2, R13, RZ ;  /* 0x0000000d02047210 */ /* 0x001fe40007fbe0ff */
[----:B-1----:R-:W-:-:S03]  /*2e00*/  LEA.HI.X.SX32 R3, R5, R12, 0x1, P2 ;  /* 0x0000000c05037211 */ /* 0x002fc600010f0eff */
[----:B------:R0:W-:Y:S01]  /*2e10*/  STL [R1+0x1e4], R4 ;  /* 0x0001e40401007387 */ /* 0x0001e20000100800 */
[----:B------:R-:W-:-:S03]  /*2e20*/  LEA.HI.X.SX32 R5, R6, R12, 0x1, P3 ;  /* 0x0000000c06057211 */ /* 0x000fc600018f0eff */
[----:B------:R1:W-:Y:S04]  /*2e30*/  STL [R1+0x1b0], R3 ;  /* 0x0001b00301007387 */ /* 0x0003e80000100800 */
[----:B------:R-:W-:Y:S01]  /*2e40*/  STL [R1+0x1c0], R5 ;  /* 0x0001c00501007387 */ /* 0x000fe20000100800 */
[-C--:B0-----:R-:W-:Y:S02]  /*2e50*/  LEA.HI.X.SX32 R4, R7, R12.reuse, 0x1, P4 ;  /* 0x0000000c07047211 */ /* 0x081fe400020f0eff */
[----:B-1----:R-:W-:Y:S01]  /*2e60*/  LEA.HI.X.SX32 R3, R2, R12, 0x1, P5 ;  /* 0x0000000c02037211 */ /* 0x002fe200028f0eff */
[----:B------:R-:W-:Y:S02]  /*2e70*/  IMAD.MOV.U32 R2, RZ, RZ, 0x3f800000 ;  /* 0x3f800000ff027424 */ /* 0x000fe400078e00ff */
[----:B------:R-:W-:Y:S04]  /*2e80*/  STL [R1+0x1d0], R4 ;  /* 0x0001d00401007387 */ /* 0x000fe80000100800 */
[----:B------:R-:W-:Y:S04]  /*2e90*/  STL [R1+0x1e0], R3 ;  /* 0x0001e00301007387 */ /* 0x000fe80000100800 */
[----:B------:R-:W-:Y:S04]  /*2ea0*/  STL [R1+0xec], R2 ;  /* 0x0000ec0201007387 */ /* 0x000fe80000100800 */
[----:B------:R0:W-:Y:S04]  /*2eb0*/  STL [R1+0xe8], R2 ;  /* 0x0000e80201007387 */ /* 0x0001e80000100800 */
[----:B------:R1:W-:Y:S04]  /*2ec0*/  STL [R1+0x28], RZ ;  /* 0x000028ff01007387 */ /* 0x0003e80000100800 */
[----:B------:R1:W-:Y:S01]  /*2ed0*/  STL [R1+0x2c], RZ ;  /* 0x00002cff01007387 */ /* 0x0003e20000100800 */
[----:B0-----:R-:W-:-:S03]  /*2ee0*/  LOP3.LUT R2, R0, 0x40, RZ, 0x3c, !PT ;  /* 0x0000004000027812 */ /* 0x001fc600078e3cff */
        /* <DEDUP_REMOVED lines=33> */
[----:B------:R1:W-:Y:S02]  /*3100*/  STL [R1+0xa4], RZ ;  /* 0x0000a4ff01007387 */ /* 0x0003e40000100800 */
.L_x_1:
[----:B------:R-:W2:Y:S04]  /*3110*/  LDL R3, [R1+0xf4] ;  /* 0x0000f40001037983 */ /* 0x000ea80000100800 */
[----:B------:R-:W3:Y:S04]  /*3120*/  LDL R2, [R1+0xfc] ;  /* 0x0000fc0001027983 */ /* 0x000ee80000100800 */
[----:B------:R-:W4:Y:S04]  /*3130*/  LDL R7, [R1+0xf0] ;  /* 0x0000f00001077983 */ /* 0x000f280000100800 */
[----:B------:R-:W4:Y:S04]  /*3140*/  LDL R6, [R1+0x104] ;  /* 0x0001040001067983 */ /* 0x000f280000100800 */
[----:B------:R-:W4:Y:S04]  /*3150*/  LDL R11, [R1+0xf8] ;  /* 0x0000f800010b7983 */ /* 0x000f280000100800 */
[----:B0-----:R-:W4:Y:S04]  /*3160*/  LDL R12, [R1+0x10c] ;  /* 0x00010c00010c7983 */ /* 0x001f280000100800 */
[----:B------:R-:W4:Y:S04]  /*3170*/  LDL R9, [R1+0x100] ;  /* 0x0001000001097983 */ /* 0x000f280000100800 */
[----:B------:R-:W4:Y:S04]  /*3180*/  LDL R8, [R1+0x114] ;  /* 0x0001140001087983 */ /* 0x000f280000100800 */
[----:B------:R-:W4:Y:S04]  /*3190*/  LDL R13, [R1+0x108] ;  /* 0x00010800010d7983 */ /* 0x000f280000100800 */
[----:B------:R-:W4:Y:S01]  /*31a0*/  LDL R28, [R1+0x11c] ;  /* 0x00011c00011c7983 */ /* 0x000f220000100800 */
[----:B------:R-:W-:-:S03]  /*31b0*/  SHF.R.S32.HI R10, RZ, 0x1f, R125 ;  /* 0x0000001fff0a7819 */ /* 0x000fc6000001147d */
[----:B------:R-:W4:Y:S04]  /*31c0*/  LDL R14, [R1+0x110] ;  /* 0x00011000010e7983 */ /* 0x000f280000100800 */
        /* <DEDUP_REMOVED lines=16> */
[----:B------:R-:W4:Y:S01]  /*32d0*/  LDL R29, [R1+0x148] ;  /* 0x00014800011d7983 */ /* 0x000f220000100800 */
[----:B--2---:R-:W-:-:S02]  /*32e0*/  IADD3 R4, P2, PT, R125, R3, RZ ;  /* 0x000000037d047210 */ /* 0x004fc40007f5e0ff */
[----:B---3--:R-:W-:-:S03]  /*32f0*/  IADD3 R2, P3, PT, R125, R2, RZ ;  /* 0x000000027d027210 */ /* 0x008fc60007f7e0ff */
[C---:B----4-:R-:W-:Y:S01]  /*3300*/  IMAD.X R5, R10.reuse, 0x1, R7, P2 ;  /* 0x000000010a057824 */ /* 0x050fe200010e0607 */
[----:B------:R-:W-:Y:S01]  /*3310*/  IADD3 R6, P2, PT, R125, R6, RZ ;  /* 0x000000067d067210 */ /* 0x000fe20007f5e0ff */
[----:B------:R-:W-:-:S03]  /*3320*/  IMAD.X R3, R10, 0x1, R11, P3 ;  /* 0x000000010a037824 */ /* 0x000fc600018e060b */
[----:B------:R0:W2:Y:S01]  /*3330*/  LDG.E.U8 R11, desc[UR10][R4.64] ;  /* 0x0000000a040b7981 */ /* 0x0000a2000c1e1100 */
[----:B------:R-:W-:-:S03]  /*3340*/  IMAD.X R7, R10, 0x1, R9, P2 ;  /* 0x000000010a077824 */ /* 0x000fc600010e0609 */
[----:B------:R-:W3:Y:S01]  /*3350*/  LDL R9, [R1+0x140] ;  /* 0x0001400001097983 */ /* 0x000ee20000100800 */
[----:B0-----:R-:W-:-:S03]  /*3360*/  IADD3 R4, P3, PT, R125, R12, RZ ;  /* 0x0000000c7d047210 */ /* 0x001fc60007f7e0ff */
[----:B------:R0:W4:Y:S02]  /*3370*/  LDG.E.U8 R12, desc[UR10][R2.64] ;  /* 0x0000000a020c7981 */ /* 0x000124000c1e1100 */
[C---:B0-----:R-:W-:Y:S02]  /*3380*/  IADD3 R2, P2, PT, R125.reuse, R8, RZ ;  /* 0x000000087d027210 */ /* 0x041fe40007f5e0ff */
[----:B------:R-:W2:Y:S01]  /*3390*/  LDL R8, [R1+0x164] ;  /* 0x0001640001087983 */ /* 0x000ea20000100800 */
[C---:B------:R-:W-:Y:S02]  /*33a0*/  IMAD.X R5, R10.reuse, 0x1, R13, P3 ;  /* 0x000000010a057824 */ /* 0x040fe400018e060d */
[----:B------:R-:W-:Y:S01]  /*33b0*/  IMAD.X R3, R10, 0x1, R14, P2 ;  /* 0x000000010a037824 */ /* 0x000fe200010e060e */
[----:B------:R0:W4:Y:S04]  /*33c0*/  LDG.E.U8 R13, desc[UR10][R6.64] ;  /* 0x0000000a060d7981 */ /* 0x000128000c1e1100 */
[----:B------:R1:W4:Y:S01]  /*33d0*/  LDG.E.U8 R14, desc[UR10][R4.64] ;  /* 0x0000000a040e7981 */ /* 0x000322000c1e1100 */
[----:B0-----:R-:W-:-:S03]  /*33e0*/  IADD3 R6, P3, PT, R125, R28, RZ ;  /* 0x0000001c7d067210 */ /* 0x001fc60007f7e0ff */
[----:B------:R-:W4:Y:S01]  /*33f0*/  LDL R28, [R1+0x158] ;  /* 0x00015800011c7983 */ /* 0x000f220000100800 */
[----:B-1----:R-:W-:-:S03]  /*3400*/  IADD3 R4, P2, PT, R125, R27, RZ ;  /* 0x0000001b7d047210 */ /* 0x002fc60007f5e0ff */
[----:B------:R-:W4:Y:S01]  /*3410*/  LDL R27, [R1+0x168] ;  /* 0x00016800011b7983 */ /* 0x000f220000100800 */
[----:B------:R-:W-:-:S03]  /*3420*/  IMAD.X R7, R10, 0x1, R15, P3 ;  /* 0x000000010a077824 */ /* 0x000fc600018e060f */
[----:B------:R0:W4:Y:S01]  /*3430*/  LDG.E.U8 R15, desc[UR10][R2.64] ;  /* 0x0000000a020f7981 */ /* 0x000122000c1e1100 */
[----:B------:R-:W-:-:S03]  /*3440*/  IMAD.X R5, R10, 0x1, R20, P2 ;  /* 0x000000010a057824 */ /* 0x000fc600010e0614 */
[----:B------:R1:W4:Y:S01]  /*3450*/  LDG.E.U8 R20, desc[UR10][R6.64] ;  /* 0x0000000a06147981 */ /* 0x000322000c1e1100 */
[C---:B0-----:R-:W-:Y:S02]  /*3460*/  IADD3 R2, P3, PT, R125.reuse, R36, RZ ;  /* 0x000000247d027210 */ /* 0x041fe40007f7e0ff */
[----:B-1----:R-:W-:-:S03]  /*3470*/  IADD3 R6, P2, PT, R125, R35, RZ ;  /* 0x000000237d067210 */ /* 0x002fc60007f5e0ff */
[C---:B------:R-:W-:Y:S02]  /*3480*/  IMAD.X R3, R10.reuse, 0x1, R21, P3 ;  /* 0x000000010a037824 */ /* 0x040fe400018e0615 */
[----:B------:R0:W4:Y:S01]  /*3490*/  LDG.E.U8 R21, desc[UR10][R4.64] ;  /* 0x0000000a04157981 */ /* 0x000122000c1e1100 */
[----:B------:R-:W-:-:S03]  /*34a0*/  IMAD.X R7, R10, 0x1, R22, P2 ;  /* 0x000000010a077824 */ /* 0x000fc600010e0616 */
[----:B------:R1:W4:Y:S01]  /*34b0*/  LDG.E.U8 R22, desc[UR10][R2.64] ;  /* 0x0000000a02167981 */ /* 0x000322000c1e1100 */
[C---:B0-----:R-:W-:Y:S02]  /*34c0*/  IADD3 R4, P3, PT, R125.reuse, R34, RZ ;  /* 0x000000227d047210 */ /* 0x041fe40007f7e0ff */
[C---:B-1----:R-:W-:Y:S02]  /*34d0*/  IADD3 R2, P2, PT, R125.reuse, R23, RZ ;  /* 0x000000177d027210 */ /* 0x042fe40007f5e0ff */
[----:B------:R0:W4:Y:S03]  /*34e0*/  LDG.E.U8 R23, desc[UR10][R6.64] ;  /* 0x0000000a06177981 */ /* 0x000126000c1e1100 */
[----:B------:R-:W-:Y:S01]  /*34f0*/  IMAD.X R3, R10, 0x1, R24, P2 ;  /* 0x000000010a037824 */ /* 0x000fe200010e0618 */
[----:B0-----:R-:W-:-:S05]  /*3500*/  IADD3 R6, P2, PT, R125, R33, RZ ;  /* 0x000000217d067210 */ /* 0x001fca0007f5e0ff */
[----:B------:R-:W-:-:S05]  /*3510*/  IMAD.X R7, R10, 0x1, R26, P2 ;  /* 0x000000010a077824 */ /* 0x000fca00010e061a */
[----:B------:R-:W4:Y:S04]  /*3520*/  LDG.E.U8 R6, desc[UR10][R6.64] ;  /* 0x0000000a06067981 */ /* 0x000f28000c1e1100 */
[----:B------:R-:W-:Y:S04]  /*3530*/  STL [R1+0x1f4], R125 ;  /* 0x0001f47d01007387 */ /* 0x000fe80000100800 */
[----:B------:R-:W4:Y:S01]  /*3540*/  LDL R119, [R1+0x60] ;  /* 0x0000600001777983 */ /* 0x000f220000100800 */
[----:B------:R-:W0:Y:S03]  /*3550*/  S2R R118, SR_TID.X ;  /* 0x0000000000767919 */ /* 0x000e260000002100 */
[----:B------:R-:W4:Y:S01]  /*3560*/  LDL R120, [R1+0x184] ;  /* 0x0001840001787983 */ /* 0x000f220000100800 */
[----:B------:R-:W-:-:S03]  /*3570*/  USHF.R.S32.HI UR8, URZ, 0x1f, UR4 ;  /* 0x0000001fff087899 */ /* 0x000fc60008011404 */
[----:B------:R-:W4:Y:S04]  /*3580*/  LDL R123, [R1+0x1bc] ;  /* 0x0001bc00017b7983 */ /* 0x000f280000100800 */
[----:B------:R-:W4:Y:S04]  /*3590*/  LDL R122, [R1+0x1b0] ;  /* 0x0001b000017a7983 */ /* 0x000f280000100800 */
[----:B------:R-:W4:Y:S01]  /*35a0*/  LDL R121, [R1+0x1c4] ;  /* 0x0001c40001797983 */ /* 0x000f220000100800 */
[----:B---3--:R-:W-:-:S05]  /*35b0*/  IMAD.X R5, R10, 0x1, R9, P3 ;  /* 0x000000010a057824 */ /* 0x008fca00018e0609 */
[----:B------:R1:W3:Y:S01]  /*35c0*/  LDG.E.U8 R24, desc[UR10][R4.64] ;  /* 0x0000000a04187981 */ /* 0x0002e2000c1e1100 */
[----:B--2---:R-:W-:-:S05]  /*35d0*/  IADD3 R8, P3, PT, R125, R8, RZ ;  /* 0x000000087d087210 */ /* 0x004fca0007f7e0ff */
[C---:B------:R-:W-:Y:S01]  /*35e0*/  IMAD.X R9, R10.reuse, 0x1, R25, P3 ;  /* 0x000000010a097824 */ /* 0x040fe200018e0619 */
[C---:B-1----:R-:W-:Y:S01]  /*35f0*/  IADD3 R4, P3, PT, R125.reuse, R32, RZ ;  /* 0x000000207d047210 */ /* 0x042fe20007f7e0ff */
[----:B------:R1:W2:Y:S04]  /*3600*/  LDG.E.U8 R25, desc[UR10][R2.64] ;  /* 0x0000000a02197981 */ /* 0x0002a8000c1e1100 */
[----:B------:R0:W2:Y:S01]  /*3610*/  LDG.E.U8 R26, desc[UR10][R8.64] ;  /* 0x0000000a081a7981 */ /* 0x0000a2000c1e1100 */
[----:B------:R-:W-:Y:S01]  /*3620*/  IMAD.X R5, R10, 0x1, R29, P3 ;  /* 0x000000010a057824 */ /* 0x000fe200018e061d */
[----:B-1----:R-:W-:-:S04]  /*3630*/  IADD3 R2, P4, PT, R125, R31, RZ ;  /* 0x0000001f7d027210 */ /* 0x002fc80007f9e0ff */
[----:B------:R1:W2:Y:S01]  /*3640*/  LDG.E.U8 R4, desc[UR10][R4.64] ;  /* 0x0000000a04047981 */ /* 0x0002a2000c1e1100 */
[----:B0-----:R-:W-:Y:S01]  /*3650*/  IADD3 R8, P2, PT, R125, R30, RZ ;  /* 0x0000001e7d087210 */ /* 0x001fe20007f5e0ff */
[----:B----4-:R-:W-:-:S04]  /*3660*/  IMAD.X R3, R10, 0x1, R28, P4 ;  /* 0x000000010a037824 */ /* 0x010fc800020e061c */
[----:B------:R-:W-:Y:S02]  /*3670*/  IMAD.X R9, R10, 0x1, R27, P2 ;  /* 0x000000010a097824 */ /* 0x000fe400010e061b */
[----:B------:R0:W4:Y:S04]  /*3680*/  LDG.E.U8 R3, desc[UR10][R2.64] ;  /* 0x0000000a02037981 */ /* 0x000128000c1e1100 */
[----:B------:R-:W4:Y:S01]  /*3690*/  LDG.E.U8 R8, desc[UR10][R8.64] ;  /* 0x0000000a08087981 */ /* 0x000f22000c1e1100 */
[----:B------:R-:W-:Y:S01]  /*36a0*/  BAR.SYNC.DEFER_BLOCKING 0x0 ;  /* 0x0000000000007b1d */ /* 0x000fe20000010000 */
[----:B-----5:R-:W-:-:S05]  /*36b0*/  LOP3.LUT R27, R0, 0x40, RZ, 0x3c, !PT ;  /* 0x00000040001b7812 */ /* 0x020fca00078e3cff */
[----:B-1----:R-:W1:Y:S01]  /*36c0*/  S2R R5, SR_TID.X ;  /* 0x0000000000057919 */ /* 0x002e620000002100 */
[----:B------:R-:W-:Y:S04]  /*36d0*/  STS.U8 [R0+UR6+0x10000], R11 ;  /* 0x0100000b00007988 */ /* 0x000fe80008000006 */
[----:B------:R-:W-:Y:S04]  /*36e0*/  STS.U8 [R0+UR6+0x10400], R13 ;  /* 0x0104000d00007988 */ /* 0x000fe80008000006 */
[----:B------:R-:W-:Y:S04]  /*36f0*/  STS.U8 [R0+UR6+0x10800], R15 ;  /* 0x0108000f00007988 */ /* 0x000fe80008000006 */
[----:B------:R-:W-:Y:S04]  /*3700*/  STS.U8 [R0+UR6+0x10c00], R21 ;  /* 0x010c001500007988 */ /* 0x000fe80008000006 */
[----:B------:R-:W-:Y:S01]  /*3710*/  STS.U8 [R0+UR6+0x11000], R23 ;  /* 0x0110001700007988 */ /* 0x000fe20008000006 */
[----:B------:R-:W-:Y:S01]  /*3720*/  LOP3.LUT R118, R118, 0x7, RZ, 0xc0, !PT ;  /* 0x0000000776767812 */ /* 0x000fe200078ec0ff */
[----:B-1----:R-:W-:-:S04]  /*3730*/  IMAD.SHL.U32 R5, R5, 0x2, RZ ;  /* 0x0000000205057824 */ /* 0x002fc800078e00ff */
[----:B0-----:R-:W-:-:S05]  /*3740*/  IMAD R2, R118, 0x90, RZ ;  /* 0x0000009076027824 */ /* 0x001fca00078e02ff */
[----:B------:R-:W-:Y:S01]  /*3750*/  LOP3.LUT R2, R2, 0x30, R5, 0x78, !PT ;  /* 0x0000003002027812 */ /* 0x000fe200078e7805 */
[----:B---3--:R-:W-:Y:S04]  /*3760*/  STS.U8 [R0+UR6+0x11400], R24 ;  /* 0x0114001800007988 */ /* 0x008fe80008000006 */
[----:B--2---:R-:W-:Y:S04]  /*3770*/  STS.U8 [R0+UR6+0x11800], R25 ;  /* 0x0118001900007988 */ /* 0x004fe80008000006 */
[----:B------:R-:W-:Y:S04]  /*3780*/  STS.U8 [R0+UR6+0x11c00], R26 ;  /* 0x011c001a00007988 */ /* 0x000fe80008000006 */
[----:B------:R-:W-:Y:S04]  /*3790*/  STS.U8 [R27+UR6+0x10200], R12 ;  /* 0x0102000c1b007988 */ /* 0x000fe80008000006 */
[----:B------:R-:W-:Y:S04]  /*37a0*/  STS.U8 [R27+UR6+0x10600], R14 ;  /* 0x0106000e1b007988 */ /* 0x000fe80008000006 */
[----:B------:R-:W-:Y:S04]  /*37b0*/  STS.U8 [R27+UR6+0x10a00], R20 ;  /* 0x010a00141b007988 */ /* 0x000fe80008000006 */
[----:B------:R-:W-:Y:S04]  /*37c0*/  STS.U8 [R27+UR6+0x10e00], R22 ;  /* 0x010e00161b007988 */ /* 0x000fe80008000006 */
[----:B------:R-:W-:Y:S04]  /*37d0*/  STS.U8 [R27+UR6+0x11200], R6 ;  /* 0x011200061b007988 */ /* 0x000fe80008000006 */
[----:B------:R-:W-:Y:S04]  /*37e0*/  STS.U8 [R27+UR6+0x11600], R4 ;  /* 0x011600041b007988 */ /* 0x000fe80008000006 */
[----:B----4-:R-:W-:Y:S04]  /*37f0*/  STS.U8 [R27+UR6+0x11a00], R3 ;  /* 0x011a00031b007988 */ /* 0x010fe80008000006 */
[----:B------:R-:W-:Y:S01]  /*3800*/  STS.U8 [R27+UR6+0x11e00], R8 ;  /* 0x011e00081b007988 */ /* 0x000fe20008000006 */
[----:B------:R-:W-:Y:S06]  /*3810*/  BAR.SYNC.DEFER_BLOCKING 0x0 ;  /* 0x0000000000007b1d */ /* 0x000fec0000010000 */
[----:B------:R-:W0:Y:S04]  /*3820*/  LDSM.16.M88.4 R44, [R2+UR6+0x10000] ;  /* 0x01000006022c783b */ /* 0x000e280008000200 */
[----:B------:R-:W1:Y:S04]  /*3830*/  LDSM.16.MT88.4 R60, [R119] ;  /* 0x00000000773c783b */ /* 0x000e680000004200 */
[----:B------:R-:W2:Y:S04]  /*3840*/  LDSM.16.MT88.4 R72, [R119+0x2000] ;  /* 0x002000007748783b */ /* 0x000ea80000004200 */
[----:B------:R-:W-:Y:S04]  /*3850*/  LDSM.16.M88.4 R28, [R2+UR6+0x11400] ;  /* 0x01140006021c783b */ /* 0x000fe80008000200 */
[----:B------:R-:W3:Y:S04]  /*3860*/  LDSM.16.M88.4 R40, [R2+UR6+0x10400] ;  /* 0x010400060228783b */ /* 0x000ee80008000200 */
[----:B------:R-:W4:Y:S04]  /*3870*/  LDSM.16.M88.4 R36, [R2+UR6+0x10800] ;  /* 0x010800060224783b */ /* 0x000f280008000200 */
[----:B------:R-:W3:Y:S04]  /*3880*/  LDSM.16.M88.4 R32, [R2+UR6+0x10c00] ;  /* 0x010c00060220783b */ /* 0x000ee80008000200 */
[----:B------:R-:W-:Y:S04]  /*3890*/  LDSM.16.M88.4 R24, [R2+UR6+0x11800] ;  /* 0x011800060218783b */ /* 0x000fe80008000200 */
[----:B------:R-:W-:Y:S01]  /*38a0*/  LDSM.16.M88.4 R20, [R2+UR6+0x11c00] ;  /* 0x011c00060214783b */ /* 0x000fe20008000200 */
[----:B0-----:R-:W-:-:S02]  /*38b0*/  F2FP.F16.E4M3.UNPACK_B R100, R44 ;  /* 0x0000002cff64723e */ /* 0x001fc400020006ff */
[----:B------:R-:W-:Y:S01]  /*38c0*/  F2FP.F16.E4M3.UNPACK_B R101, R45 ;  /* 0x0000002dff65723e */ /* 0x000fe200020006ff */
[----:B-1----:R-:W-:Y:S02]  /*38d0*/  IMAD.MOV.U32 R4, RZ, RZ, R60 ;  /* 0x000000ffff047224 */ /* 0x002fe400078e003c */
[----:B------:R-:W-:Y:S02]  /*38e0*/  IMAD.MOV.U32 R5, RZ, RZ, R62 ;  /* 0x000000ffff057224 */ /* 0x000fe400078e003e */
[----:B--2---:R-:W-:Y:S02]  /*38f0*/  IMAD.MOV.U32 R6, RZ, RZ, R72 ;  /* 0x000000ffff067224 */ /* 0x004fe400078e0048 */
[----:B------:R-:W-:-:S07]  /*3900*/  IMAD.MOV.U32 R7, RZ, RZ, R74 ;  /* 0x000000ffff077224 */ /* 0x000fce00078e004a */
[----:B------:R-:W-:Y:S01]  /*3910*/  HMMA.16816.F32 R100, R4, R100, RZ ;  /* 0x000000640464723c */ /* 0x000fe200000018ff */
[----:B------:R-:W0:Y:S01]  /*3920*/  LDSM.16.M88.4 R4, [R2+UR6+0x11000] ;  /* 0x011000060204783b */ /* 0x000e220008000200 */
[----:B------:R-:W-:Y:S02]  /*3930*/  IMAD.MOV.U32 R8, RZ, RZ, R60 ;  /* 0x000000ffff087224 */ /* 0x000fe400078e003c */
[----:B------:R-:W-:Y:S02]  /*3940*/  IMAD.MOV.U32 R9, RZ, RZ, R62 ;  /* 0x000000ffff097224 */ /* 0x000fe400078e003e */
[----:B------:R-:W-:Y:S02]  /*3950*/  IMAD.MOV.U32 R10, RZ, RZ, R72 ;  /* 0x000000ffff0a7224 */ /* 0x000fe400078e0048 */
[----:B------:R-:W-:Y:S01]  /*3960*/  IMAD.MOV.U32 R11, RZ, RZ, R74 ;  /* 0x000000ffff0b7224 */ /* 0x000fe200078e004a */
[----:B---3--:R-:W-:Y:S02]  /*3970*/  F2FP.F16.E4M3.UNPACK_B R48, R40 ;  /* 0x00000028ff30723e */ /* 0x008fe400020006ff */
[----:B------:R-:W-:-:S02]  /*3980*/  F2FP.F16.E4M3.UNPACK_B R49, R41 ;  /* 0x00000029ff31723e */ /* 0x000fc400020006ff */
[----:B----4-:R-:W-:Y:S02]  /*3990*/  F2FP.F16.E4M3.UNPACK_B R52, R36 ;  /* 0x00000024ff34723e */ /* 0x010fe400020006ff */
[----:B------:R-:W-:Y:S02]  /*39a0*/  F2FP.F16.E4M3.UNPACK_B R53, R37 ;  /* 0x00000025ff35723e */ /* 0x000fe400020006ff */
[----:B------:R-:W-:Y:S02]  /*39b0*/  F2FP.F16.E4M3.UNPACK_B R56, R32 ;  /* 0x00000020ff38723e */ /* 0x000fe400020006ff */
[----:B------:R-:W-:Y:S01]  /*39c0*/  F2FP.F16.E4M3.UNPACK_B R57, R33 ;  /* 0x00000021ff39723e */ /* 0x000fe200020006ff */
[----:B------:R-:W-:Y:S01]  /*39d0*/  HMMA.16816.F32 R48, R8, R48, RZ ;  /* 0x000000300830723c */ /* 0x000fe200000018ff */
[----:B0-----:R-:W-:Y:S02]  /*39e0*/  F2FP.F16.E4M3.UNPACK_B R12, R4 ;  /* 0x00000004ff0c723e */ /* 0x001fe400020006ff */
[----:B------:R-:W-:-:S07]  /*39f0*/  F2FP.F16.E4M3.UNPACK_B R13, R5 ;  /* 0x00000005ff0d723e */ /* 0x000fce00020006ff */
[----:B------:R-:W-:Y:S01]  /*3a00*/  HMMA.16816.F32 R68, R8, R12, RZ ;  /* 0x0000000c0844723c */ /* 0x000fe200000018ff */
[----:B------:R-:W-:Y:S02]  /*3a10*/  F2FP.F16.E4M3.UNPACK_B R12, R28 ;  /* 0x0000001cff0c723e */ /* 0x000fe400020006ff */
[----:B------:R-:W-:-:S07]  /*3a20*/  F2FP.F16.E4M3.UNPACK_B R13, R29 ;  /* 0x0000001dff0d723e */ /* 0x000fce00020006ff */
[----:B------:R-:W-:Y:S01]  /*3a30*/  HMMA.16816.F32 R80, R8, R12, RZ ;  /* 0x0000000c0850723c */ /* 0x000fe200000018ff */
[----:B------:R-:W-:Y:S02]  /*3a40*/  F2FP.F16.E4M3.UNPACK_B R12, R24 ;  /* 0x00000018ff0c723e */ /* 0x000fe400020006ff */
[----:B------:R-:W-:-:S05]  /*3a50*/  F2FP.F16.E4M3.UNPACK_B R13, R25 ;  /* 0x00000019ff0d723e */ /* 0x000fca00020006ff */
[C---:B------:R-:W-:Y:S08]  /*3a60*/  HMMA.16816.F32 R52, R8.reuse, R52, RZ ;  /* 0x000000340834723c */ /* 0x040ff000000018ff */
[C---:B------:R-:W-:Y:S08]  /*3a70*/  HMMA.16816.F32 R56, R8.reuse, R56, RZ ;  /* 0x000000380838723c */ /* 0x040ff000000018ff */
[----:B------:R-:W-:Y:S01]  /*3a80*/  HMMA.16816.F32 R76, R8, R12, RZ ;  /* 0x0000000c084c723c */ /* 0x000fe200000018ff */
[----:B------:R-:W-:Y:S01]  /*3a90*/  F2FP.F16.E4M3.UNPACK_B R12, R44.H1 ;  /* 0x0000002cff0c723e */ /* 0x000fe200030006ff */
[----:B------:R-:W-:Y:S01]  /*3aa0*/  IMAD.MOV.U32 R8, RZ, RZ, R61 ;  /* 0x000000ffff087224 */ /* 0x000fe200078e003d */
[----:B------:R-:W-:Y:S01]  /*3ab0*/  F2FP.F16.E4M3.UNPACK_B R13, R45.H1 ;  /* 0x0000002dff0d723e */ /* 0x000fe200030006ff */
[----:B------:R-:W-:-:S02]  /*3ac0*/  IMAD.MOV.U32 R9, RZ, RZ, R63 ;  /* 0x000000ffff097224 */ /* 0x000fc400078e003f */
[----:B------:R-:W-:Y:S02]  /*3ad0*/  IMAD.MOV.U32 R10, RZ, RZ, R73 ;  /* 0x000000ffff0a7224 */ /* 0x000fe400078e0049 */
[----:B------:R-:W-:-:S07]  /*3ae0*/  IMAD.MOV.U32 R11, RZ, RZ, R75 ;  /* 0x000000ffff0b7224 */ /* 0x000fce00078e004b */
[----:B------:R-:W-:Y:S01]  /*3af0*/  HMMA.16816.F32 R100, R8, R12, R100 ;  /* 0x0000000c0864723c */ /* 0x000fe20000001864 */
[----:B------:R-:W-:Y:S02]  /*3b00*/  F2FP.F16.E4M3.UNPACK_B R12, R40.H1 ;  /* 0x00000028ff0c723e */ /* 0x000fe400030006ff */
[----:B------:R-:W-:Y:S02]  /*3b10*/  F2FP.F16.E4M3.UNPACK_B R13, R41.H1 ;  /* 0x00000029ff0d723e */ /* 0x000fe400030006ff */
[----:B------:R-:W-:Y:S02]  /*3b20*/  F2FP.F16.E4M3.UNPACK_B R4, R4.H1 ;  /* 0x00000004ff04723e */ /* 0x000fe400030006ff */
[----:B------:R-:W-:-:S03]  /*3b30*/  F2FP.F16.E4M3.UNPACK_B R5, R5.H1 ;  /* 0x00000005ff05723e */ /* 0x000fc600030006ff */
[----:B------:R-:W-:Y:S01]  /*3b40*/  HMMA.16816.F32 R48, R8, R12, R48 ;  /* 0x0000000c0830723c */ /* 0x000fe20000001830 */
[----:B------:R-:W-:Y:S02]  /*3b50*/  F2FP.F16.E4M3.UNPACK_B R12, R36.H1 ;  /* 0x00000024ff0c723e */ /* 0x000fe400030006ff */
[----:B------:R-:W-:-:S05]  /*3b60*/  F2FP.F16.E4M3.UNPACK_B R13, R37.H1 ;  /* 0x00000025ff0d723e */ /* 0x000fca00030006ff */
[----:B------:R-:W-:Y:S01]  /*3b70*/  HMMA.16816.F32 R68, R8, R4, R68 ;  /* 0x000000040844723c */ /* 0x000fe20000001844 */
[----:B------:R-:W-:Y:S02]  /*3b80*/  F2FP.F16.E4M3.UNPACK_B R4, R28.H1 ;  /* 0x0000001cff04723e */ /* 0x000fe400030006ff */
[----:B------:R-:W-:-:S05]  /*3b90*/  F2FP.F16.E4M3.UNPACK_B R5, R29.H1 ;  /* 0x0000001dff05723e */ /* 0x000fca00030006ff */
[----:B------:R-:W-:Y:S01]  /*3ba0*/  HMMA.16816.F32 R52, R8, R12, R52 ;  /* 0x0000000c0834723c */ /* 0x000fe20000001834 */
[----:B------:R-:W-:Y:S02]  /*3bb0*/  F2FP.F16.E4M3.UNPACK_B R12, R32.H1 ;  /* 0x00000020ff0c723e */ /* 0x000fe400030006ff */
[----:B------:R-:W-:-:S05]  /*3bc0*/  F2FP.F16.E4M3.UNPACK_B R13, R33.H1 ;  /* 0x00000021ff0d723e */ /* 0x000fca00030006ff */
[C---:B------:R-:W-:Y:S08]  /*3bd0*/  HMMA.16816.F32 R80, R8.reuse, R4, R80 ;  /* 0x000000040850723c */ /* 0x040ff00000001850 */
[----:B------:R-:W-:Y:S01]  /*3be0*/  HMMA.16816.F32 R56, R8, R12, R56 ;  /* 0x0000000c0838723c */ /* 0x000fe20000001838 */
[----:B------:R-:W0:Y:S04]  /*3bf0*/  LDSM.16.MT88.4 R8, [R119+0x4000] ;  /* 0x004000007708783b */ /* 0x000e280000004200 */
[----:B------:R-:W1:Y:S01]  /*3c00*/  LDSM.16.MT88.4 R12, [R119+0x6000] ;  /* 0x00600000770c783b */ /* 0x000e620000004200 */
[----:B------:R-:W-:Y:S01]  /*3c10*/  F2FP.F16.E4M3.UNPACK_B R4, R20 ;  /* 0x00000014ff04723e */ /* 0x000fe200020006ff */
[----:B------:R-:W-:Y:S01]  /*3c20*/  IMAD.MOV.U32 R108, RZ, RZ, R60 ;  /* 0x000000ffff6c7224 */ /* 0x000fe200078e003c */
[----:B------:R-:W-:Y:S01]  /*3c30*/  F2FP.F16.E4M3.UNPACK_B R5, R21 ;  /* 0x00000015ff05723e */ /* 0x000fe200020006ff */
[----:B------:R-:W-:-:S02]  /*3c40*/  IMAD.MOV.U32 R109, RZ, RZ, R62 ;  /* 0x000000ffff6d7224 */ /* 0x000fc400078e003e */
[----:B------:R-:W-:Y:S02]  /*3c50*/  IMAD.MOV.U32 R110, RZ, RZ, R72 ;  /* 0x000000ffff6e7224 */ /* 0x000fe400078e0048 */
[----:B------:R-:W-:Y:S02]  /*3c60*/  IMAD.MOV.U32 R111, RZ, RZ, R74 ;  /* 0x000000ffff6f7224 */ /* 0x000fe400078e004a */
[----:B------:R-:W-:-:S05]  /*3c70*/  IMAD.MOV.U32 R112, RZ, RZ, R61 ;  /* 0x000000ffff707224 */ /* 0x000fca00078e003d */
[----:B------:R-:W-:Y:S01]  /*3c80*/  HMMA.16816.F32 R108, R108, R4, RZ ;  /* 0x000000046c6c723c */ /* 0x000fe200000018ff */
[----:B------:R-:W-:Y:S01]  /*3c90*/  F2FP.F16.E4M3.UNPACK_B R4, R24.H1 ;  /* 0x00000018ff04723e */ /* 0x000fe200030006ff */
[----:B------:R-:W-:Y:S01]  /*3ca0*/  IMAD.MOV.U32 R113, RZ, RZ, R63 ;  /* 0x000000ffff717224 */ /* 0x000fe200078e003f */
[----:B------:R-:W-:Y:S01]  /*3cb0*/  F2FP.F16.E4M3.UNPACK_B R5, R25.H1 ;  /* 0x00000019ff05723e */ /* 0x000fe200030006ff */
[----:B------:R-:W-:Y:S02]  /*3cc0*/  IMAD.MOV.U32 R114, RZ, RZ, R73 ;  /* 0x000000ffff727224 */ /* 0x000fe400078e0049 */
[----:B------:R-:W-:Y:S02]  /*3cd0*/  IMAD.MOV.U32 R115, RZ, RZ, R75 ;  /* 0x000000ffff737224 */ /* 0x000fe400078e004b */
[----:B------:R-:W-:Y:S02]  /*3ce0*/  IMAD.MOV.U32 R60, RZ, RZ, R61 ;  /* 0x000000ffff3c7224 */ /* 0x000fe400078e003d */
[----:B------:R-:W-:-:S02]  /*3cf0*/  IMAD.MOV.U32 R61, RZ, RZ, R63 ;  /* 0x000000ffff3d7224 */ /* 0x000fc400078e003f */
[----:B------:R-:W-:Y:S01]  /*3d00*/  IMAD.MOV.U32 R62, RZ, RZ, R73 ;  /* 0x000000ffff3e7224 */ /* 0x000fe200078e0049 */
[----:B------:R-:W-:Y:S01]  /*3d10*/  HMMA.16816.F32 R76, R112, R4, R76 ;  /* 0x00000004704c723c */ /* 0x000fe2000000184c */
[----:B------:R-:W-:Y:S01]  /*3d20*/  IMAD.MOV.U32 R63, RZ, RZ, R75 ;  /* 0x000000ffff3f7224 */ /* 0x000fe200078e004b */
[----:B------:R-:W-:Y:S01]  /*3d30*/  F2FP.F16.E4M3.UNPACK_B R4, R20.H1 ;  /* 0x00000014ff04723e */ /* 0x000fe200030006ff */
[----:B------:R-:W-:Y:S01]  /*3d40*/  LDSM.16.MT88.4 R72, [R119+0xa000] ;  /* 0x00a000007748783b */ /* 0x000fe20000004200 */
[----:B------:R-:W-:-:S07]  /*3d50*/  F2FP.F16.E4M3.UNPACK_B R5, R21.H1 ;  /* 0x00000015ff05723e */ /* 0x000fce00030006ff */
[----:B------:R-:W-:Y:S01]  /*3d60*/  HMMA.16816.F32 R108, R60, R4, R108 ;  /* 0x000000043c6c723c */ /* 0x000fe2000000186c */
[----:B------:R-:W-:Y:S01]  /*3d70*/  F2FP.F16.E4M3.UNPACK_B R4, R46 ;  /* 0x0000002eff04723e */ /* 0x000fe200020006ff */
[----:B0-----:R-:W-:Y:S01]  /*3d80*/  IMAD.MOV.U32 R60, RZ, RZ, R8 ;  /* 0x000000ffff3c7224 */ /* 0x001fe200078e0008 */
[----:B------:R-:W-:Y:S01]  /*3d90*/  F2FP.F16.E4M3.UNPACK_B R5, R47 ;  /* 0x0000002fff05723e */ /* 0x000fe200020006ff */
[----:B------:R-:W-:Y:S02]  /*3da0*/  IMAD.MOV.U32 R61, RZ, RZ, R10 ;  /* 0x000000ffff3d7224 */ /* 0x000fe400078e000a */
[----:B-1----:R-:W-:Y:S02]  /*3db0*/  IMAD.MOV.U32 R62, RZ, RZ, R12 ;  /* 0x000000ffff3e7224 */ /* 0x002fe400078e000c */
[----:B------:R-:W-:-:S07]  /*3dc0*/  IMAD.MOV.U32 R63, RZ, RZ, R14 ;  /* 0x000000ffff3f7224 */ /* 0x000fce00078e000e */
[----:B------:R-:W-:Y:S01]  /*3dd0*/  HMMA.16816.F32 R100, R60, R4, R100 ;  /* 0x000000043c64723c */ /* 0x000fe20000001864 */
[----:B------:R-:W-:Y:S02]  /*3de0*/  F2FP.F16.E4M3.UNPACK_B R4, R42 ;  /* 0x0000002aff04723e */ /* 0x000fe400020006ff */
[----:B------:R-:W-:-:S07]  /*3df0*/  F2FP.F16.E4M3.UNPACK_B R5, R43 ;  /* 0x0000002bff05723e */ /* 0x000fce00020006ff */
        /* <DEDUP_REMOVED lines=12> */
[C---:B------:R-:W-:Y:S01]  /*3ec0*/  HMMA.16816.F32 R80, R60.reuse, R4, R80 ;  /* 0x000000043c50723c */ /* 0x040fe20000001850 */
[----:B------:R-:W-:Y:S02]  /*3ed0*/  F2FP.F16.E4M3.UNPACK_B R4, R26 ;  /* 0x0000001aff04723e */ /* 0x000fe400020006ff */
[----:B------:R-:W-:Y:S02]  /*3ee0*/  F2FP.F16.E4M3.UNPACK_B R5, R27 ;  /* 0x0000001bff05723e */ /* 0x000fe400020006ff */
[----:B------:R-:W-:Y:S02]  /*3ef0*/  F2FP.F16.E4M3.UNPACK_B R20, R22 ;  /* 0x00000016ff14723e */ /* 0x000fe400020006ff */
[----:B------:R-:W-:Y:S01]  /*3f00*/  F2FP.F16.E4M3.UNPACK_B R21, R23 ;  /* 0x00000017ff15723e */ /* 0x000fe200020006ff */
[----:B------:R-:W-:Y:S02]  /*3f10*/  IMAD.MOV.U32 R44, RZ, RZ, R9 ;  /* 0x000000ffff2c7224 */ /* 0x000fe400078e0009 */
[----:B------:R-:W-:Y:S01]  /*3f20*/  HMMA.16816.F32 R76, R60, R4, R76 ;  /* 0x000000043c4c723c */ /* 0x000fe2000000184c */
[----:B------:R-:W-:Y:S01]  /*3f30*/  F2FP.F16.E4M3.UNPACK_B R4, R46.H1 ;  /* 0x0000002eff04723e */ /* 0x000fe200030006ff */
[----:B------:R-:W-:Y:S01]  /*3f40*/  IMAD.MOV.U32 R45, RZ, RZ, R11 ;  /* 0x000000ffff2d7224 */ /* 0x000fe200078e000b */
[----:B------:R-:W-:Y:S01]  /*3f50*/  F2FP.F16.E4M3.UNPACK_B R5, R47.H1 ;  /* 0x0000002fff05723e */ /* 0x000fe200030006ff */
[----:B------:R-:W-:-:S02]  /*3f60*/  IMAD.MOV.U32 R46, RZ, RZ, R13 ;  /* 0x000000ffff2e7224 */ /* 0x000fc400078e000d */
[----:B------:R-:W-:Y:S02]  /*3f70*/  IMAD.MOV.U32 R47, RZ, RZ, R15 ;  /* 0x000000ffff2f7224 */ /* 0x000fe400078e000f */
[----:B------:R-:W-:Y:S01]  /*3f80*/  HMMA.16816.F32 R108, R60, R20, R108 ;  /* 0x000000143c6c723c */ /* 0x000fe2000000186c */
[----:B------:R-:W-:Y:S01]  /*3f90*/  F2FP.F16.E4M3.UNPACK_B R20, R42.H1 ;  /* 0x0000002aff14723e */ /* 0x000fe200030006ff */
[----:B------:R-:W-:Y:S01]  /*3fa0*/  IMAD.MOV.U32 R40, RZ, RZ, R9 ;  /* 0x000000ffff287224 */ /* 0x000fe200078e0009 */
[----:B------:R-:W-:Y:S01]  /*3fb0*/  F2FP.F16.E4M3.UNPACK_B R21, R43.H1 ;  /* 0x0000002bff15723e */ /* 0x000fe200030006ff */
[----:B------:R-:W-:Y:S02]  /*3fc0*/  IMAD.MOV.U32 R41, RZ, RZ, R11 ;  /* 0x000000ffff297224 */ /* 0x000fe400078e000b */
[----:B------:R-:W-:Y:S02]  /*3fd0*/  IMAD.MOV.U32 R36, RZ, RZ, R9 ;  /* 0x000000ffff247224 */ /* 0x000fe400078e0009 */
[----:B------:R-:W-:Y:S01]  /*3fe0*/  IMAD.MOV.U32 R37, RZ, RZ, R11 ;  /* 0x000000ffff257224 */ /* 0x000fe200078e000b */
[----:B------:R-:W-:Y:S01]  /*3ff0*/  HMMA.16816.F32 R100, R44, R4, R100 ;  /* 0x000000042c64723c */ /* 0x000fe20000001864 */
[----:B------:R-:W-:Y:S01]  /*4000*/  IMAD.MOV.U32 R42, RZ, RZ, R13 ;  /* 0x000000ffff2a7224 */ /* 0x000fe200078e000d */
[----:B------:R-:W-:Y:S01]  /*4010*/  F2FP.F16.E4M3.UNPACK_B R4, R38.H1 ;  /* 0x00000026ff04723e */ /* 0x000fe200030006ff */
[----:B------:R-:W-:Y:S01]  /*4020*/  IMAD.MOV.U32 R43, RZ, RZ, R15 ;  /* 0x000000ffff2b7224 */ /* 0x000fe200078e000f */
[----:B------:R-:W-:Y:S01]  /*4030*/  F2FP.F16.E4M3.UNPACK_B R5, R39.H1 ;  /* 0x00000027ff05723e */ /* 0x000fe200030006ff */
[----:B------:R-:W-:Y:S01]  /*4040*/  IMAD.MOV.U32 R38, RZ, RZ, R13 ;  /* 0x000000ffff267224 */ /* 0x000fe200078e000d */
[----:B------:R-:W-:Y:S01]  /*4050*/  LOP3.LUT R2, R2, 0x40, RZ, 0x3c, !PT ;  /* 0x0000004002027812 */ /* 0x000fe200078e3cff */
[----:B------:R-:W-:Y:S01]  /*4060*/  IMAD.MOV.U32 R39, RZ, RZ, R15 ;  /* 0x000000ffff277224 */ /* 0x000fe200078e000f */
[----:B------:R-:W-:Y:S01]  /*4070*/  F2FP.F16.E4M3.UNPACK_B R24, R6.H1 ;  /* 0x00000006ff18723e */ /* 0x000fe200030006ff */
[----:B------:R-:W-:Y:S01]  /*4080*/  IMAD.MOV.U32 R32, RZ, RZ, R9 ;  /* 0x000000ffff207224 */ /* 0x000fe200078e0009 */
[----:B------:R-:W-:Y:S01]  /*4090*/  HMMA.16816.F32 R48, R40, R20, R48 ;  /* 0x000000142830723c */ /* 0x000fe20000001830 */
[----:B------:R-:W-:Y:S01]  /*40a0*/  F2FP.F16.E4M3.UNPACK_B R20, R34.H1 ;  /* 0x00000022ff14723e */ /* 0x000fe200030006ff */
[----:B------:R-:W-:Y:S01]  /*40b0*/  IMAD.MOV.U32 R33, RZ, RZ, R11 ;  /* 0x000000ffff217224 */ /* 0x000fe200078e000b */
[----:B------:R-:W-:Y:S01]  /*40c0*/  F2FP.F16.E4M3.UNPACK_B R21, R35.H1 ;  /* 0x00000023ff15723e */ /* 0x000fe200030006ff */
[----:B------:R-:W-:Y:S01]  /*40d0*/  IMAD.MOV.U32 R34, RZ, RZ, R13 ;  /* 0x000000ffff227224 */ /* 0x000fe200078e000d */
[----:B------:R-:W-:Y:S01]  /*40e0*/  F2FP.F16.E4M3.UNPACK_B R25, R7.H1 ;  /* 0x00000007ff19723e */ /* 0x000fe200030006ff */
[----:B------:R-:W-:Y:S01]  /*40f0*/  IMAD.MOV.U32 R35, RZ, RZ, R15 ;  /* 0x000000ffff237224 */ /* 0x000fe200078e000f */
[----:B------:R-:W-:Y:S01]  /*4100*/  LDSM.16.MT88.4 R60, [R119+0x8000] ;  /* 0x00800000773c783b */ /* 0x000fe20000004200 */
[----:B------:R-:W-:Y:S03]  /*4110*/  HMMA.16816.F32 R52, R36, R4, R52 ;  /* 0x000000042434723c */ /* 0x000fe60000001834 */
[----:B------:R-:W0:Y:S01]  /*4120*/  LDSM.16.M88.4 R4, [R2+UR6+0x10000] ;  /* 0x010000060204783b */ /* 0x000e220008000200 */
[----:B------:R-:W-:-:S02]  /*4130*/  IMAD.MOV.U32 R28, RZ, RZ, R9 ;  /* 0x000000ffff1c7224 */ /* 0x000fc400078e0009 */
[----:B------:R-:W-:Y:S01]  /*4140*/  IMAD.MOV.U32 R29, RZ, RZ, R11 ;  /* 0x000000ffff1d7224 */ /* 0x000fe200078e000b */
[----:B------:R-:W1:Y:S01]  /*4150*/  LDSM.16.M88.4 R40, [R2+UR6+0x10400] ;  /* 0x010400060228783b */ /* 0x000e620008000200 */
[C---:B------:R-:W-:Y:S01]  /*4160*/  HMMA.16816.F32 R56, R32.reuse, R20, R56 ;  /* 0x000000142038723c */ /* 0x040fe20000001838 */
[----:B------:R-:W-:Y:S01]  /*4170*/  F2FP.F16.E4M3.UNPACK_B R20, R30.H1 ;  /* 0x0000001eff14723e */ /* 0x000fe200030006ff */
[----:B------:R-:W-:Y:S01]  /*4180*/  IMAD.MOV.U32 R30, RZ, RZ, R13 ;  /* 0x000000ffff1e7224 */ /* 0x000fe200078e000d */
[----:B------:R-:W-:Y:S01]  /*4190*/  F2FP.F16.E4M3.UNPACK_B R21, R31.H1 ;  /* 0x0000001fff15723e */ /* 0x000fe200030006ff */
[----:B------:R-:W-:Y:S02]  /*41a0*/  IMAD.MOV.U32 R31, RZ, RZ, R15 ;  /* 0x000000ffff1f7224 */ /* 0x000fe400078e000f */
[--C-:B------:R-:W-:Y:S01]  /*41b0*/  IMAD.MOV.U32 R8, RZ, RZ, R9.reuse ;  /* 0x000000ffff087224 */ /* 0x100fe200078e0009 */
[----:B------:R-:W-:Y:S01]  /*41c0*/  F2FP.F16.E4M3.UNPACK_B R22, R22.H1 ;  /* 0x00000016ff16723e */ /* 0x000fe200030006ff */
[----:B------:R-:W-:Y:S01]  /*41d0*/  HMMA.16816.F32 R68, R32, R24, R68 ;  /* 0x000000182044723c */ /* 0x000fe20000001844 */
[----:B------:R-:W-:Y:S01]  /*41e0*/  IMAD.MOV.U32 R24, RZ, RZ, R9 ;  /* 0x000000ffff187224 */ /* 0x000fe200078e0009 */
[----:B------:R-:W-:Y:S01]  /*41f0*/  F2FP.F16.E4M3.UNPACK_B R23, R23.H1 ;  /* 0x00000017ff17723e */ /* 0x000fe200030006ff */
[--C-:B------:R-:W-:Y:S01]  /*4200*/  IMAD.MOV.U32 R25, RZ, RZ, R11.reuse ;  /* 0x000000ffff197224 */ /* 0x100fe200078e000b */
[----:B------:R-:W2:Y:S01]  /*4210*/  LDSM.16.M88.4 R36, [R2+UR6+0x11400] ;  /* 0x011400060224783b */ /* 0x000ea20008000200 */
[----:B------:R-:W-:-:S02]  /*4220*/  IMAD.MOV.U32 R9, RZ, RZ, R11 ;  /* 0x000000ffff097224 */ /* 0x000fc400078e000b */
[----:B------:R-:W-:Y:S01]  /*4230*/  IMAD.MOV.U32 R10, RZ, RZ, R13 ;  /* 0x000000ffff0a7224 */ /* 0x000fe200078e000d */
[----:B------:R-:W-:Y:S01]  /*4240*/  HMMA.16816.F32 R80, R28, R20, R80 ;  /* 0x000000141c50723c */ /* 0x000fe20000001850 */
[----:B------:R-:W3:Y:S01]  /*4250*/  LDSM.16.M88.4 R28, [R2+UR6+0x10800] ;  /* 0x01080006021c783b */ /* 0x000ee20008000200 */
[----:B------:R-:W-:Y:S01]  /*4260*/  IMAD.MOV.U32 R11, RZ, RZ, R15 ;  /* 0x000000ffff0b7224 */ /* 0x000fe200078e000f */
[----:B------:R-:W-:Y:S01]  /*4270*/  F2FP.F16.E4M3.UNPACK_B R32, R26.H1 ;  /* 0x0000001aff20723e */ /* 0x000fe200030006ff */
[----:B------:R-:W-:Y:S01]  /*4280*/  IMAD.MOV.U32 R26, RZ, RZ, R13 ;  /* 0x000000ffff1a7224 */ /* 0x000fe200078e000d */
[----:B------:R-:W-:Y:S01]  /*4290*/  F2FP.F16.E4M3.UNPACK_B R33, R27.H1 ;  /* 0x0000001bff21723e */ /* 0x000fe200030006ff */
[----:B------:R-:W-:Y:S01]  /*42a0*/  IMAD.MOV.U32 R27, RZ, RZ, R15 ;  /* 0x000000ffff1b7224 */ /* 0x000fe200078e000f */
[----:B------:R-:W-:Y:S02]  /*42b0*/  LDSM.16.M88.4 R44, [R2+UR6+0x10c00] ;  /* 0x010c0006022c783b */ /* 0x000fe40008000200 */
[----:B------:R-:W-:Y:S02]  /*42c0*/  HMMA.16816.F32 R108, R8, R22, R108 ;  /* 0x00000016086c723c */ /* 0x000fe4000000186c */
[----:B------:R-:W4:Y:S06]  /*42d0*/  LDSM.16.M88.4 R20, [R2+UR6+0x11800] ;  /* 0x011800060214783b */ /* 0x000f2c0008000200 */
[----:B------:R-:W-:Y:S01]  /*42e0*/  HMMA.16816.F32 R76, R24, R32, R76 ;  /* 0x00000020184c723c */ /* 0x000fe2000000184c */
[----:B------:R-:W-:Y:S04]  /*42f0*/  LDSM.16.M88.4 R32, [R2+UR6+0x11000] ;  /* 0x011000060220783b */ /* 0x000fe80008000200 */
[----:B------:R2:W4:Y:S01]  /*4300*/  LDSM.16.M88.4 R24, [R2+UR6+0x11c00] ;  /* 0x011c00060218783b */ /* 0x0005220008000200 */
[----:B0-----:R-:W-:Y:S01]  /*4310*/  F2FP.F16.E4M3.UNPACK_B R12, R4 ;  /* 0x00000004ff0c723e */ /* 0x001fe200020006ff */
[----:B------:R-:W-:Y:S01]  /*4320*/  IMAD.MOV.U32 R8, RZ, RZ, R60 ;  /* 0x000000ffff087224 */ /* 0x000fe200078e003c */
[----:B------:R-:W-:Y:S01]  /*4330*/  F2FP.F16.E4M3.UNPACK_B R13, R5 ;  /* 0x00000005ff0d723e */ /* 0x000fe200020006ff */
[----:B------:R-:W-:-:S02]  /*4340*/  IMAD.MOV.U32 R9, RZ, RZ, R62 ;  /* 0x000000ffff097224 */ /* 0x000fc400078e003e */
[----:B------:R-:W-:Y:S02]  /*4350*/  IMAD.MOV.U32 R10, RZ, RZ, R72 ;  /* 0x000000ffff0a7224 */ /* 0x000fe400078e0048 */
[----:B------:R-:W-:-:S07]  /*4360*/  IMAD.MOV.U32 R11, RZ, RZ, R74 ;  /* 0x000000ffff0b7224 */ /* 0x000fce00078e004a */
[----:B------:R-:W-:Y:S01]  /*4370*/  HMMA.16816.F32 R100, R8, R12, R100 ;  /* 0x0000000c0864723c */ /* 0x000fe20000001864 */
[----:B-1----:R-:W-:Y:S02]  /*4380*/  F2FP.F16.E4M3.UNPACK_B R12, R40 ;  /* 0x00000028ff0c723e */ /* 0x002fe400020006ff */
[----:B------:R-:W-:Y:S02]  /*4390*/  F2FP.F16.E4M3.UNPACK_B R13, R41 ;  /* 0x00000029ff0d723e */ /* 0x000fe400020006ff */
[----:B--2---:R-:W-:Y:S02]  /*43a0*/  F2FP.F16.E4M3.UNPACK_B R2, R36 ;  /* 0x00000024ff02723e */ /* 0x004fe400020006ff */
[----:B------:R-:W-:-:S03]  /*43b0*/  F2FP.F16.E4M3.UNPACK_B R3, R37 ;  /* 0x00000025ff03723e */ /* 0x000fc600020006ff */
[----:B------:R-:W-:Y:S01]  /*43c0*/  HMMA.16816.F32 R48, R8, R12, R48 ;  /* 0x0000000c0830723c */ /* 0x000fe20000001830 */
[----:B---3--:R-:W-:Y:S02]  /*43d0*/  F2FP.F16.E4M3.UNPACK_B R12, R28 ;  /* 0x0000001cff0c723e */ /* 0x008fe400020006ff */
[----:B------:R-:W-:-:S05]  /*43e0*/  F2FP.F16.E4M3.UNPACK_B R13, R29 ;  /* 0x0000001dff0d723e */ /* 0x000fca00020006ff */
[----:B------:R-:W-:Y:S01]  /*43f0*/  HMMA.16816.F32 R80, R8, R2, R80 ;  /* 0x000000020850723c */ /* 0x000fe20000001850 */
[----:B----4-:R-:W-:Y:S02]  /*4400*/  F2FP.F16.E4M3.UNPACK_B R2, R20 ;  /* 0x00000014ff02723e */ /* 0x010fe400020006ff */
[----:B------:R-:W-:-:S05]  /*4410*/  F2FP.F16.E4M3.UNPACK_B R3, R21 ;  /* 0x00000015ff03723e */ /* 0x000fca00020006ff */
[----:B------:R-:W-:Y:S01]  /*4420*/  HMMA.16816.F32 R52, R8, R12, R52 ;  /* 0x0000000c0834723c */ /* 0x000fe20000001834 */
[----:B------:R-:W-:Y:S02]  /*4430*/  F2FP.F16.E4M3.UNPACK_B R12, R44 ;  /* 0x0000002cff0c723e */ /* 0x000fe400020006ff */
        /* <DEDUP_REMOVED lines=8> */
[----:B------:R-:W-:Y:S02]  /*44c0*/  F2FP.F16.E4M3.UNPACK_B R2, R4.H1 ;  /* 0x00000004ff02723e */ /* 0x000fe400030006ff */
[----:B------:R-:W-:-:S05]  /*44d0*/  F2FP.F16.E4M3.UNPACK_B R3, R5.H1 ;  /* 0x00000005ff03723e */ /* 0x000fca00030006ff */
[----:B------:R-:W-:Y:S01]  /*44e0*/  HMMA.16816.F32 R68, R8, R12, R68 ;  /* 0x0000000c0844723c */ /* 0x000fe20000001844 */
[----:B------:R-:W-:Y:S01]  /*44f0*/  IMAD.MOV.U32 R8, RZ, RZ, R61 ;  /* 0x000000ffff087224 */ /* 0x000fe200078e003d */
[----:B------:R-:W0:Y:S01]  /*4500*/  LDSM.16.MT88.4 R12, [R119+0xe000] ;  /* 0x00e00000770c783b */ /* 0x000e220000004200 */
[----:B------:R-:W-:Y:S02]  /*4510*/  IMAD.MOV.U32 R9, RZ, RZ, R63 ;  /* 0x000000ffff097224 */ /* 0x000fe400078e003f */
[----:B------:R-:W-:Y:S02]  /*4520*/  IMAD.MOV.U32 R10, RZ, RZ, R73 ;  /* 0x000000ffff0a7224 */ /* 0x000fe400078e0049 */
[----:B------:R-:W-:-:S07]  /*4530*/  IMAD.MOV.U32 R11, RZ, RZ, R75 ;  /* 0x000000ffff0b7224 */ /* 0x000fce00078e004b */
[C---:B------:R-:W-:Y:S01]  /*4540*/  HMMA.16816.F32 R100, R8.reuse, R2, R100 ;  /* 0x000000020864723c */ /* 0x040fe20000001864 */
[----:B------:R-:W-:Y:S02]  /*4550*/  F2FP.F16.E4M3.UNPACK_B R2, R40.H1 ;  /* 0x00000028ff02723e */ /* 0x000fe400030006ff */
[----:B------:R-:W-:Y:S01]  /*4560*/  F2FP.F16.E4M3.UNPACK_B R3, R41.H1 ;  /* 0x00000029ff03723e */ /* 0x000fe200030006ff */
[----:B------:R-:W-:Y:S02]  /*4570*/  IMAD.MOV.U32 R112, RZ, RZ, R61 ;  /* 0x000000ffff707224 */ /* 0x000fe400078e003d */
[----:B------:R-:W-:Y:S02]  /*4580*/  IMAD.MOV.U32 R113, RZ, RZ, R63 ;  /* 0x000000ffff717224 */ /* 0x000fe400078e003f */
[----:B------:R-:W-:Y:S02]  /*4590*/  IMAD.MOV.U32 R114, RZ, RZ, R73 ;  /* 0x000000ffff727224 */ /* 0x000fe400078e0049 */
[----:B------:R-:W-:Y:S01]  /*45a0*/  IMAD.MOV.U32 R115, RZ, RZ, R75 ;  /* 0x000000ffff737224 */ /* 0x000fe200078e004b */
[C---:B------:R-:W-:Y:S01]  /*45b0*/  HMMA.16816.F32 R48, R8.reuse, R2, R48 ;  /* 0x000000020830723c */ /* 0x040fe20000001830 */
[----:B------:R-:W-:Y:S01]  /*45c0*/  F2FP.F16.E4M3.UNPACK_B R2, R28.H1 ;  /* 0x0000001cff02723e */ /* 0x000fe200030006ff */
[----:B------:R-:W-:Y:S01]  /*45d0*/  IMAD.MOV.U32 R60, RZ, RZ, R61 ;  /* 0x000000ffff3c7224 */ /* 0x000fe200078e003d */
[----:B------:R-:W-:Y:S01]  /*45e0*/  F2FP.F16.E4M3.UNPACK_B R3, R29.H1 ;  /* 0x0000001dff03723e */ /* 0x000fe200030006ff */
[----:B------:R-:W2:Y:S04]  /*45f0*/  LDL R28, [R1+0x178] ;  /* 0x00017800011c7983 */ /* 0x000ea80000100800 */
[----:B------:R-:W3:Y:S02]  /*4600*/  LDL R29, [R1+0x170] ;  /* 0x00017000011d7983 */ /* 0x000ee40000100800 */
[----:B------:R-:W-:Y:S01]  /*4610*/  HMMA.16816.F32 R52, R8, R2, R52 ;  /* 0x000000020834723c */ /* 0x000fe20000001834 */
[----:B------:R-:W-:Y:S01]  /*4620*/  F2FP.F16.E4M3.UNPACK_B R2, R44.H1 ;  /* 0x0000002cff02723e */ /* 0x000fe200030006ff */
[----:B------:R-:W-:Y:S01]  /*4630*/  IMAD.MOV.U32 R62, RZ, RZ, R73 ;  /* 0x000000ffff3e7224 */ /* 0x000fe200078e0049 */
[----:B------:R-:W-:Y:S01]  /*4640*/  F2FP.F16.E4M3.UNPACK_B R3, R45.H1 ;  /* 0x0000002dff03723e */ /* 0x000fe200030006ff */
[----:B------:R-:W-:Y:S01]  /*4650*/  IMAD.MOV.U32 R61, RZ, RZ, R63 ;  /* 0x000000ffff3d7224 */ /* 0x000fe200078e003f */
[----:B------:R-:W4:Y:S01]  /*4660*/  LDL R45, [R1+0x18c] ;  /* 0x00018c00012d7983 */ /* 0x000f220000100800 */
[----:B------:R-:W-:-:S02]  /*4670*/  F2FP.F16.E4M3.UNPACK_B R4, R34 ;  /* 0x00000022ff04723e */ /* 0x000fc400020006ff */
[----:B------:R-:W-:Y:S01]  /*4680*/  F2FP.F16.E4M3.UNPACK_B R5, R35 ;  /* 0x00000023ff05723e */ /* 0x000fe200020006ff */
[----:B------:R-:W2:Y:S01]  /*4690*/  LDL R44, [R1+0x194] ;  /* 0x00019400012c7983 */ /* 0x000ea20000100800 */
[C---:B------:R-:W-:Y:S01]  /*46a0*/  HMMA.16816.F32 R56, R8.reuse, R2, R56 ;  /* 0x000000020838723c */ /* 0x040fe20000001838 */
[----:B------:R-:W-:Y:S02]  /*46b0*/  F2FP.F16.E4M3.UNPACK_B R3, R33.H1 ;  /* 0x00000021ff03723e */ /* 0x000fe400030006ff */
[----:B------:R-:W-:Y:S01]  /*46c0*/  F2FP.F16.E4M3.UNPACK_B R2, R32.H1 ;  /* 0x00000020ff02723e */ /* 0x000fe200030006ff */
[----:B------:R-:W2:Y:S04]  /*46d0*/  LDL R33, [R1+0x174] ;  /* 0x0001740001217983 */ /* 0x000ea80000100800 */
[----:B------:R-:W3:Y:S02]  /*46e0*/  LDL R32, [R1+0x17c] ;  /* 0x00017c0001207983 */ /* 0x000ee40000100800 */
[----:B------:R-:W-:Y:S02]  /*46f0*/  HMMA.16816.F32 R68, R8, R2, R68 ;  /* 0x000000020844723c */ /* 0x000fe40000001844 */
[----:B------:R1:W0:Y:S01]  /*4700*/  LDSM.16.MT88.4 R8, [R119+0xc000] ;  /* 0x00c000007708783b */ /* 0x0002220000004200 */
[----:B------:R-:W-:-:S02]  /*4710*/  F2FP.F16.E4M3.UNPACK_B R2, R36.H1 ;  /* 0x00000024ff02723e */ /* 0x000fc400030006ff */
[----:B------:R-:W-:Y:S01]  /*4720*/  F2FP.F16.E4M3.UNPACK_B R3, R37.H1 ;  /* 0x00000025ff03723e */ /* 0x000fe200030006ff */
[----:B------:R-:W-:Y:S01]  /*4730*/  IMAD.MOV.U32 R63, RZ, RZ, R75 ;  /* 0x000000ffff3f7224 */ /* 0x000fe200078e004b */
[----:B------:R-:W4:Y:S04]  /*4740*/  LDL R37, [R1+0x1a4] ;  /* 0x0001a40001257983 */ /* 0x000f280000100800 */
[----:B-1----:R-:W4:Y:S01]  /*4750*/  LDL R119, [R1+0x180] ;  /* 0x0001800001777983 */ /* 0x002f220000100800 */
[C---:B------:R-:W-:Y:S01]  /*4760*/  HMMA.16816.F32 R80, R112.reuse, R2, R80 ;  /* 0x000000027050723c */ /* 0x040fe20000001850 */
[----:B------:R-:W-:Y:S02]  /*4770*/  F2FP.F16.E4M3.UNPACK_B R2, R20.H1 ;  /* 0x00000014ff02723e */ /* 0x000fe400030006ff */
[----:B------:R-:W-:Y:S01]  /*4780*/  F2FP.F16.E4M3.UNPACK_B R3, R21.H1 ;  /* 0x00000015ff03723e */ /* 0x000fe200030006ff */
[----:B------:R-:W4:Y:S04]  /*4790*/  LDL R41, [R1+0x188] ;  /* 0x0001880001297983 */ /* 0x000f280000100800 */
[----:B------:R-:W4:Y:S02]  /*47a0*/  LDL R36, [R1+0x190] ;  /* 0x0001900001247983 */ /* 0x000f240000100800 */
[----:B------:R-:W-:Y:S01]  /*47b0*/  HMMA.16816.F32 R76, R112, R2, R76 ;  /* 0x00000002704c723c */ /* 0x000fe2000000184c */
[----:B------:R-:W-:Y:S01]  /*47c0*/  F2FP.F16.E4M3.UNPACK_B R2, R24.H1 ;  /* 0x00000018ff02723e */ /* 0x000fe200030006ff */
[----:B------:R-:W4:Y:S01]  /*47d0*/  LDL R40, [R1+0x19c] ;  /* 0x00019c0001287983 */ /* 0x000f220000100800 */
[----:B------:R-:W-:-:S03]  /*47e0*/  F2FP.F16.E4M3.UNPACK_B R3, R25.H1 ;  /* 0x00000019ff03723e */ /* 0x000fc600030006ff */
[----:B------:R-:W4:Y:S04]  /*47f0*/  LDL R114, [R1+0x1dc] ;  /* 0x0001dc0001727983 */ /* 0x000f280000100800 */
[----:B------:R-:W-:Y:S01]  /*4800*/  HMMA.16816.F32 R72, R60, R2, R108 ;  /* 0x000000023c48723c */ /* 0x000fe2000000186c */
[----:B------:R-:W-:Y:S01]  /*4810*/  F2FP.F16.E4M3.UNPACK_B R2, R6 ;  /* 0x00000006ff02723e */ /* 0x000fe200020006ff */
[----:B0-----:R-:W-:Y:S01]  /*4820*/  IMAD.MOV.U32 R62, RZ, RZ, R12 ;  /* 0x000000ffff3e7224 */ /* 0x001fe200078e000c */
[----:B------:R-:W-:Y:S01]  /*4830*/  F2FP.F16.E4M3.UNPACK_B R3, R7 ;  /* 0x00000007ff03723e */ /* 0x000fe200020006ff */
[----:B------:R-:W-:Y:S01]  /*4840*/  IMAD.MOV.U32 R63, RZ, RZ, R14 ;  /* 0x000000ffff3f7224 */ /* 0x000fe200078e000e */
[----:B------:R-:W4:Y:S04]  /*4850*/  LDL R113, [R1+0x1d8] ;  /* 0x0001d80001717983 */ /* 0x000f280000100800 */
[----:B------:R-:W4:Y:S01]  /*4860*/  LDL R115, [R1+0x1c8] ;  /* 0x0001c80001737983 */ /* 0x000f220000100800 */
[----:B------:R-:W-:-:S02]  /*4870*/  IMAD.MOV.U32 R60, RZ, RZ, R8 ;  /* 0x000000ffff3c7224 */ /* 0x000fc400078e0008 */
[----:B------:R-:W-:-:S07]  /*4880*/  IMAD.MOV.U32 R61, RZ, RZ, R10 ;  /* 0x000000ffff3d7224 */ /* 0x000fce00078e000a */
[----:B------:R-:W-:Y:S01]  /*4890*/  HMMA.16816.F32 R60, R60, R2, R100 ;  /* 0x000000023c3c723c */ /* 0x000fe20000001864 */
[----:B------:R-:W-:Y:S01]  /*48a0*/  F2FP.F16.E4M3.UNPACK_B R2, R42 ;  /* 0x0000002aff02723e */ /* 0x000fe200020006ff */
[----:B------:R-:W-:Y:S01]  /*48b0*/  IMAD.MOV.U32 R100, RZ, RZ, R8 ;  /* 0x000000ffff647224 */ /* 0x000fe200078e0008 */
[----:B------:R-:W-:Y:S01]  /*48c0*/  F2FP.F16.E4M3.UNPACK_B R3, R43 ;  /* 0x0000002bff03723e */ /* 0x000fe200020006ff */
[----:B------:R-:W-:Y:S02]  /*48d0*/  IMAD.MOV.U32 R101, RZ, RZ, R10 ;  /* 0x000000ffff657224 */ /* 0x000fe400078e000a */
[----:B------:R-:W-:Y:S02]  /*48e0*/  IMAD.MOV.U32 R102, RZ, RZ, R12 ;  /* 0x000000ffff667224 */ /* 0x000fe400078e000c */
[----:B------:R-:W-:-:S07]  /*48f0*/  IMAD.MOV.U32 R103, RZ, RZ, R14 ;  /* 0x000000ffff677224 */ /* 0x000fce00078e000e */
[----:B------:R-:W-:Y:S01]  /*4900*/  HMMA.16816.F32 R48, R100, R2, R48 ;  /* 0x000000026430723c */ /* 0x000fe20000001830 */
[----:B------:R-:W-:Y:S02]  /*4910*/  F2FP.F16.E4M3.UNPACK_B R2, R30 ;  /* 0x0000001eff02723e */ /* 0x000fe400020006ff */
[----:B------:R-:W-:-:S07]  /*4920*/  F2FP.F16.E4M3.UNPACK_B R3, R31 ;  /* 0x0000001fff03723e */ /* 0x000fce00020006ff */
[----:B------:R-:W-:Y:S01]  /*4930*/  HMMA.16816.F32 R52, R100, R2, R52 ;  /* 0x000000026434723c */ /* 0x000fe20000001834 */
[----:B------:R-:W-:Y:S02]  /*4940*/  F2FP.F16.E4M3.UNPACK_B R2, R46 ;  /* 0x0000002eff02723e */ /* 0x000fe400020006ff */
[----:B------:R-:W-:-:S05]  /*4950*/  F2FP.F16.E4M3.UNPACK_B R3, R47 ;  /* 0x0000002fff03723e */ /* 0x000fca00020006ff */
[C---:B------:R-:W-:Y:S08]  /*4960*/  HMMA.16816.F32 R68, R100.reuse, R4, R68 ;  /* 0x000000046444723c */ /* 0x040ff00000001844 */
[----:B------:R-:W-:Y:S01]  /*4970*/  HMMA.16816.F32 R56, R100, R2, R56 ;  /* 0x000000026438723c */ /* 0x000fe20000001838 */
[----:B--2---:R-:W-:Y:S02]  /*4980*/  IADD3 R2, P2, PT, R33, UR4, RZ ;  /* 0x0000000421027c10 */ /* 0x004fe4000ff5e0ff */
[----:B------:R-:W2:Y:S01]  /*4990*/  LDL R33, [R1+0x198] ;  /* 0x0001980001217983 */ /* 0x000ea20000100800 */
[----:B---3--:R-:W-:-:S03]  /*49a0*/  IADD3 R4, P3, PT, R32, UR4, RZ ;  /* 0x0000000420047c10 */ /* 0x008fc6000ff7e0ff */
[----:B------:R-:W3:Y:S01]  /*49b0*/  LDL R32, [R1+0x1a0] ;  /* 0x0001a00001207983 */ /* 0x000ee20000100800 */
[----:B------:R-:W-:-:S03]  /*49c0*/  IADD3.X R3, PT, PT, R29, UR8, RZ, P2, !PT ;  /* 0x000000081d037c10 */ /* 0x000fc600097fe4ff */
[----:B------:R-:W3:Y:S01]  /*49d0*/  LDL R29, [R1+0x1ac] ;  /* 0x0001ac00011d7983 */ /* 0x000ee20000100800 */
[----:B------:R-:W-:-:S03]  /*49e0*/  IADD3.X R5, PT, PT, R28, UR8, RZ, P3, !PT ;  /* 0x000000081c057c10 */ /* 0x000fc60009ffe4ff */
[----:B------:R-:W3:Y:S01]  /*49f0*/  LDL R28, [R1+0x1a8] ;  /* 0x0001a800011c7983 */ /* 0x000ee20000100800 */
[----:B------:R-:W-:Y:S02]  /*4a00*/  F2FP.F16.E4M3.UNPACK_B R24, R38 ;  /* 0x00000026ff18723e */ /* 0x000fe400020006ff */
[----:B------:R-:W-:Y:S01]  /*4a10*/  F2FP.F16.E4M3.UNPACK_B R25, R39 ;  /* 0x00000027ff19723e */ /* 0x000fe200020006ff */
[----:B------:R0:W3:Y:S01]  /*4a20*/  LDG.E.U8 R112, desc[UR10][R2.64] ;  /* 0x0000000a02707981 */ /* 0x0000e2000c1e1100 */
[----:B------:R-:W-:-:S03]  /*4a30*/  IADD3 R20, P2, PT, R120, UR4, RZ ;  /* 0x0000000478147c10 */ /* 0x000fc6000ff5e0ff */
[----:B------:R1:W3:Y:S02]  /*4a40*/  LDG.E.U8 R111, desc[UR10][R4.64] ;  /* 0x0000000a046f7981 */ /* 0x0002e4000c1e1100 */
[----:B------:R-:W-:Y:S01]  /*4a50*/  HMMA.16816.F32 R80, R100, R24, R80 ;  /* 0x000000186450723c */ /* 0x000fe20000001850 */
[----:B------:R-:W-:Y:S01]  /*4a60*/  F2FP.F16.E4M3.UNPACK_B R24, R22 ;  /* 0x00000016ff18723e */ /* 0x000fe200020006ff */
[----:B------:R-:W3:Y:S01]  /*4a70*/  LDL R120, [R1+0x1cc] ;  /* 0x0001cc0001787983 */ /* 0x000ee20000100800 */
[----:B------:R-:W-:Y:S02]  /*4a80*/  F2FP.F16.E4M3.UNPACK_B R25, R23 ;  /* 0x00000017ff19723e */ /* 0x000fe400020006ff */
[----:B----4-:R-:W-:-:S05]  /*4a90*/  IADD3.X R21, PT, PT, R119, UR8, RZ, P2, !PT ;  /* 0x0000000877157c10 */ /* 0x010fca00097fe4ff */
[----:B------:R-:W-:Y:S01]  /*4aa0*/  HMMA.16816.F32 R76, R100, R24, R76 ;  /* 0x00000018644c723c */ /* 0x000fe2000000184c */
[----:B------:R-:W-:Y:S01]  /*4ab0*/  IADD3 R24, P4, PT, R37, UR4, RZ ;  /* 0x0000000425187c10 */ /* 0x000fe2000ff9e0ff */
[----:B------:R4:W3:Y:S01]  /*4ac0*/  LDG.E.U8 R110, desc[UR10][R20.64] ;  /* 0x0000000a146e7981 */ /* 0x0008e2000c1e1100 */
[----:B0-----:R-:W-:-:S03]  /*4ad0*/  IADD3 R2, P2, PT, R45, UR4, RZ ;  /* 0x000000042d027c10 */ /* 0x001fc6000ff5e0ff */
[----:B------:R-:W3:Y:S01]  /*4ae0*/  LDL R37, [R1+0x1b4] ;  /* 0x0001b40001257983 */ /* 0x000ee20000100800 */
[----:B-1----:R-:W-:Y:S02]  /*4af0*/  IADD3 R4, P3, PT, R44, UR4, RZ ;  /* 0x000000042c047c10 */ /* 0x002fe4000ff7e0ff */
[----:B------:R-:W-:Y:S01]  /*4b00*/  IADD3.X R3, PT, PT, R41, UR8, RZ, P2, !PT ;  /* 0x0000000829037c10 */ /* 0x000fe200097fe4ff */
[----:B------:R-:W3:Y:S01]  /*4b10*/  LDL R119, [R1+0x1d4] ;  /* 0x0001d40001777983 */ /* 0x000ee20000100800 */
[----:B------:R-:W-:Y:S02]  /*4b20*/  IADD3.X R5, PT, PT, R36, UR8, RZ, P3, !PT ;  /* 0x0000000824057c10 */ /* 0x000fe40009ffe4ff */
[----:B----4-:R-:W-:Y:S01]  /*4b30*/  IADD3 R20, P2, PT, R40, UR4, RZ ;  /* 0x0000000428147c10 */ /* 0x010fe2000ff5e0ff */
[----:B------:R-:W4:Y:S04]  /*4b40*/  LDL R36, [R1+0x1b8] ;  /* 0x0001b80001247983 */ /* 0x000f280000100800 */
[----:B------:R-:W4:Y:S04]  /*4b50*/  LDL R41, [R1+0x1e4] ;  /* 0x0001e40001297983 */ /* 0x000f280000100800 */
[----:B------:R0:W4:Y:S04]  /*4b60*/  LDG.E.U8 R108, desc[UR10][R4.64] ;  /* 0x0000000a046c7981 */ /* 0x000128000c1e1100 */
[----:B------:R-:W4:Y:S04]  /*4b70*/  LDL R40, [R1+0x1ec] ;  /* 0x0001ec0001287983 */ /* 0x000f280000100800 */
[----:B------:R-:W4:Y:S01]  /*4b80*/  LDG.E.U8 R109, desc[UR10][R2.64] ;  /* 0x0000000a026d7981 */ /* 0x000f22000c1e1100 */
[----:B--2---:R-:W-:-:S03]  /*4b90*/  IADD3.X R21, PT, PT, R33, UR8, RZ, P2, !PT ;  /* 0x0000000821157c10 */ /* 0x004fc600097fe4ff */
[----:B------:R-:W2:Y:S01]  /*4ba0*/  LDL R33, [R1+0x1c0] ;  /* 0x0001c00001217983 */ /* 0x000ea20000100800 */
[----:B---3--:R-:W-:-:S03]  /*4bb0*/  IADD3.X R25, PT, PT, R32, UR8, RZ, P4, !PT ;  /* 0x0000000820197c10 */ /* 0x008fc6000a7fe4ff */
[----:B------:R-:W3:Y:S01]  /*4bc0*/  LDL R32, [R1+0x1d0] ;  /* 0x0001d00001207983 */ /* 0x000ee20000100800 */
[----:B0-----:R-:W-:-:S03]  /*4bd0*/  IADD3 R4, P2, PT, R29, UR4, RZ ;  /* 0x000000041d047c10 */ /* 0x001fc6000ff5e0ff */
[----:B------:R-:W3:Y:S01]  /*4be0*/  LDL R29, [R1+0x1e0] ;  /* 0x0001e000011d7983 */ /* 0x000ee20000100800 */
[----:B------:R-:W-:-:S03]  /*4bf0*/  IADD3.X R5, PT, PT, R28, UR8, RZ, P2, !PT ;  /* 0x000000081c057c10 */ /* 0x000fc600097fe4ff */
[----:B------:R-:W3:Y:S04]  /*4c00*/  LDL R28, [R1+0x1e8] ;  /* 0x0001e800011c7983 */ /* 0x000ee80000100800 */
[----:B------:R0:W3:Y:S04]  /*4c10*/  LDG.E.U8 R45, desc[UR10][R20.64] ;  /* 0x0000000a142d7981 */ /* 0x0000e8000c1e1100 */
[----:B------:R-:W3:Y:S01]  /*4c20*/  LDG.E.U8 R44, desc[UR10][R24.64] ;  /* 0x0000000a182c7981 */ /* 0x000ee2000c1e1100 */
[----:B0-----:R-:W-:Y:S02]  /*4c30*/  F2FP.F16.E4M3.UNPACK_B R20, R26 ;  /* 0x0000001aff14723e */ /* 0x001fe400020006ff */
[----:B------:R-:W-:-:S02]  /*4c40*/  F2FP.F16.E4M3.UNPACK_B R21, R27 ;  /* 0x0000001bff15723e */ /* 0x000fc400020006ff */
[----:B------:R-:W-:Y:S02]  /*4c50*/  IADD3 R2, P2, PT, R37, UR4, RZ ;  /* 0x0000000425027c10 */ /* 0x000fe4000ff5e0ff */
[----:B------:R0:W3:Y:S02]  /*4c60*/  LDG.E.U8 R37, desc[UR10][R4.64] ;  /* 0x0000000a04257981 */ /* 0x0000e4000c1e1100 */
[----:B------:R-:W-:Y:S01]  /*4c70*/  IADD3.X R3, PT, PT, R122, UR8, RZ, P2, !PT ;  /* 0x000000087a037c10 */ /* 0x000fe200097fe4ff */
[----:B------:R-:W-:Y:S01]  /*4c80*/  HMMA.16816.F32 R72, R100, R20, R72 ;  /* 0x000000146448723c */ /* 0x000fe20000001848 */
[----:B------:R-:W-:Y:S02]  /*4c90*/  IADD3 R20, P2, PT, R121, UR4, RZ ;  /* 0x0000000479147c10 */ /* 0x000fe4000ff5e0ff */
[----:B0-----:R-:W-:-:S04]  /*4ca0*/  IADD3 R4, P3, PT, R123, UR4, RZ ;  /* 0x000000047b047c10 */ /* 0x001fc8000ff7e0ff */
[----:B----4-:R-:W-:Y:S02]  /*4cb0*/  IADD3.X R5, PT, PT, R36, UR8, RZ, P3, !PT ;  /* 0x0000000824057c10 */ /* 0x010fe40009ffe4ff */
[----:B------:R0:W4:Y:S02]  /*4cc0*/  LDG.E.U8 R36, desc[UR10][R2.64] ;  /* 0x0000000a02247981 */ /* 0x000124000c1e1100 */
[----:B0-----:R-:W-:Y:S02]  /*4cd0*/  IADD3 R2, P4, PT, R119, UR4, RZ ;  /* 0x0000000477027c10 */ /* 0x001fe4000ff9e0ff */
[----:B------:R-:W-:-:S04]  /*4ce0*/  IADD3 R24, P3, PT, R120, UR4, RZ ;  /* 0x0000000478187c10 */ /* 0x000fc8000ff7e0ff */
[----:B------:R-:W-:Y:S02]  /*4cf0*/  IADD3.X R25, PT, PT, R115, UR8, RZ, P3, !PT ;  /* 0x0000000873197c10 */ /* 0x000fe40009ffe4ff */
[----:B------:R-:W-:Y:S02]  /*4d00*/  F2FP.F16.E4M3.UNPACK_B R22, R22.H1 ;  /* 0x00000016ff16723e */ /* 0x000fe400030006ff */
[----:B------:R-:W-:Y:S01]  /*4d10*/  F2FP.F16.E4M3.UNPACK_B R23, R23.H1 ;  /* 0x00000017ff17723e */ /* 0x000fe200030006ff */
[----:B------:R-:W4:Y:S01]  /*4d20*/  LDG.E.U8 R24, desc[UR10][R24.64] ;  /* 0x0000000a18187981 */ /* 0x000f22000c1e1100 */
[----:B------:R-:W-:Y:S02]  /*4d30*/  F2FP.F16.E4M3.UNPACK_B R26, R26.H1 ;  /* 0x0000001aff1a723e */ /* 0x000fe400030006ff */
[----:B------:R-:W-:Y:S02]  /*4d40*/  F2FP.F16.E4M3.UNPACK_B R27, R27.H1 ;  /* 0x0000001bff1b723e */ /* 0x000fe400030006ff */
[----:B--2---:R-:W-:-:S02]  /*4d50*/  IADD3.X R21, PT, PT, R33, UR8, RZ, P2, !PT ;  /* 0x0000000821157c10 */ /* 0x004fc400097fe4ff */
[----:B------:R0:W2:Y:S01]  /*4d60*/  LDG.E.U8 R33, desc[UR10][R4.64] ;  /* 0x0000000a04217981 */ /* 0x0000a2000c1e1100 */
[----:B---3--:R-:W-:-:S03]  /*4d70*/  IADD3.X R3, PT, PT, R32, UR8, RZ, P4, !PT ;  /* 0x0000000820037c10 */ /* 0x008fc6000a7fe4ff */
[----:B------:R-:W3:Y:S04]  /*4d80*/  LDG.E.U8 R32, desc[UR10][R20.64] ;  /* 0x0000000a14207981 */ /* 0x000ee8000c1e1100 */
[----:B------:R1:W2:Y:S01]  /*4d90*/  LDG.E.U8 R14, desc[UR10][R2.64] ;  /* 0x0000000a020e7981 */ /* 0x0002a2000c1e1100 */
[----:B0-----:R-:W-:-:S04]  /*4da0*/  IADD3 R4, P2, PT, R114, UR4, RZ ;  /* 0x0000000472047c10 */ /* 0x001fc8000ff5e0ff */
[----:B------:R-:W-:Y:S02]  /*4db0*/  IADD3.X R5, PT, PT, R113, UR8, RZ, P2, !PT ;  /* 0x0000000871057c10 */ /* 0x000fe400097fe4ff */
[----:B-1----:R-:W-:-:S03]  /*4dc0*/  IADD3 R2, P2, PT, R41, UR4, RZ ;  /* 0x0000000429027c10 */ /* 0x002fc6000ff5e0ff */
[----:B------:R0:W2:Y:S01]  /*4dd0*/  LDG.E.U8 R12, desc[UR10][R4.64] ;  /* 0x0000000a040c7981 */ /* 0x0000a2000c1e1100 */
[----:B------:R-:W-:-:S05]  /*4de0*/  IADD3.X R3, PT, PT, R29, UR8, RZ, P2, !PT ;  /* 0x000000081d037c10 */ /* 0x000fca00097fe4ff */
[----:B------:R1:W2:Y:S01]  /*4df0*/  LDG.E.U8 R10, desc[UR10][R2.64] ;  /* 0x0000000a020a7981 */ /* 0x0002a2000c1e1100 */
[----:B0-----:R-:W-:Y:S02]  /*4e00*/  IMAD.MOV.U32 R4, RZ, RZ, R9 ;  /* 0x000000ffff047224 */ /* 0x001fe400078e0009 */
[----:B------:R-:W-:Y:S01]  /*4e10*/  IMAD.MOV.U32 R5, RZ, RZ, R11 ;  /* 0x000000ffff057224 */ /* 0x000fe200078e000b */
[----:B------:R-:W-:Y:S02]  /*4e20*/  IADD3 R20, P3, PT, R40, UR4, RZ ;  /* 0x0000000428147c10 */ /* 0x000fe4000ff7e0ff */
[----:B-1----:R-:W-:Y:S01]  /*4e30*/  F2FP.F16.E4M3.UNPACK_B R2, R6.H1 ;  /* 0x00000006ff02723e */ /* 0x002fe200030006ff */
[----:B------:R-:W-:Y:S01]  /*4e40*/  IMAD.MOV.U32 R6, RZ, RZ, R13 ;  /* 0x000000ffff067224 */ /* 0x000fe200078e000d */
[----:B------:R-:W-:Y:S01]  /*4e50*/  F2FP.F16.E4M3.UNPACK_B R3, R7.H1 ;  /* 0x00000007ff03723e */ /* 0x000fe200030006ff */
[----:B------:R-:W-:Y:S01]  /*4e60*/  IMAD.MOV.U32 R7, RZ, RZ, R15 ;  /* 0x000000ffff077224 */ /* 0x000fe200078e000f */
[----:B------:R-:W-:Y:S01]  /*4e70*/  IADD3.X R21, PT, PT, R28, UR8, RZ, P3, !PT ;  /* 0x000000081c157c10 */ /* 0x000fe20009ffe4ff */
[----:B------:R-:W-:-:S02]  /*4e80*/  IMAD.MOV.U32 R40, RZ, RZ, R9 ;  /* 0x000000ffff287224 */ /* 0x000fc400078e0009 */
[----:B------:R-:W-:Y:S02]  /*4e90*/  IMAD.MOV.U32 R41, RZ, RZ, R11 ;  /* 0x000000ffff297224 */ /* 0x000fe400078e000b */
[----:B------:R0:W2:Y:S01]  /*4ea0*/  LDG.E.U8 R8, desc[UR10][R20.64] ;  /* 0x0000000a14087981 */ /* 0x0000a2000c1e1100 */
[----:B------:R-:W-:Y:S01]  /*4eb0*/  HMMA.16816.F32 R4, R4, R2, R60 ;  /* 0x000000020404723c */ /* 0x000fe2000000183c */
[----:B------:R-:W-:Y:S01]  /*4ec0*/  F2FP.F16.E4M3.UNPACK_B R2, R42.H1 ;  /* 0x0000002aff02723e */ /* 0x000fe200030006ff */
[----:B------:R-:W-:Y:S01]  /*4ed0*/  IMAD.MOV.U32 R42, RZ, RZ, R13 ;  /* 0x000000ffff2a7224 */ /* 0x000fe200078e000d */
[----:B------:R-:W-:Y:S01]  /*4ee0*/  F2FP.F16.E4M3.UNPACK_B R3, R43.H1 ;  /* 0x0000002bff03723e */ /* 0x000fe200030006ff */
[----:B------:R-:W-:Y:S01]  /*4ef0*/  IMAD.MOV.U32 R43, RZ, RZ, R15 ;  /* 0x000000ffff2b7224 */ /* 0x000fe200078e000f */
[----:B------:R-:W-:Y:S01]  /*4f00*/  BAR.SYNC.DEFER_BLOCKING 0x0 ;  /* 0x0000000000007b1d */ /* 0x000fe20000010000 */
[----:B------:R-:W-:Y:S02]  /*4f10*/  IMAD.MOV.U32 R28, RZ, RZ, R9 ;  /* 0x000000ffff1c7224 */ /* 0x000fe400078e0009 */
[----:B------:R-:W-:Y:S01]  /*4f20*/  IMAD.MOV.U32 R29, RZ, RZ, R11 ;  /* 0x000000ffff1d7224 */ /* 0x000fe200078e000b */
[----:B0-----:R-:W-:Y:S01]  /*4f30*/  F2FP.F16.E4M3.UNPACK_B R20, R30.H1 ;  /* 0x0000001eff14723e */ /* 0x001fe200030006ff */
[----:B------:R-:W-:Y:S01]  /*4f40*/  IMAD.MOV.U32 R30, RZ, RZ, R13 ;  /* 0x000000ffff1e7224 */ /* 0x000fe200078e000d */
[----:B------:R-:W-:Y:S01]  /*4f50*/  F2FP.F16.E4M3.UNPACK_B R21, R31.H1 ;  /* 0x0000001fff15723e */ /* 0x000fe200030006ff */
[----:B------:R-:W-:Y:S01]  /*4f60*/  IMAD.MOV.U32 R31, RZ, RZ, R15 ;  /* 0x000000ffff1f7224 */ /* 0x000fe200078e000f */
[----:B------:R-:W-:Y:S01]  /*4f70*/  HMMA.16816.F32 R48, R40, R2, R48 ;  /* 0x000000022830723c */ /* 0x000fe20000001830 */
[----:B------:R-:W-:-:S02]  /*4f80*/  F2FP.F16.E4M3.UNPACK_B R2, R46.H1 ;  /* 0x0000002eff02723e */ /* 0x000fc400030006ff */
[----:B------:R-:W-:-:S05]  /*4f90*/  F2FP.F16.E4M3.UNPACK_B R3, R47.H1 ;  /* 0x0000002fff03723e */ /* 0x000fca00030006ff */
[----:B------:R-:W-:Y:S01]  /*4fa0*/  HMMA.16816.F32 R52, R28, R20, R52 ;  /* 0x000000141c34723c */ /* 0x000fe20000001834 */
[----:B------:R-:W-:Y:S02]  /*4fb0*/  F2FP.F16.E4M3.UNPACK_B R20, R34.H1 ;  /* 0x00000022ff14723e */ /* 0x000fe400030006ff */
[----:B------:R-:W-:-:S05]  /*4fc0*/  F2FP.F16.E4M3.UNPACK_B R21, R35.H1 ;  /* 0x00000023ff15723e */ /* 0x000fca00030006ff */
[----:B------:R-:W-:Y:S01]  /*4fd0*/  HMMA.16816.F32 R56, R28, R2, R56 ;  /* 0x000000021c38723c */ /* 0x000fe20000001838 */
[----:B------:R-:W-:Y:S02]  /*4fe0*/  F2FP.F16.E4M3.UNPACK_B R2, R38.H1 ;  /* 0x00000026ff02723e */ /* 0x000fe400030006ff */
[----:B------:R-:W-:-:S05]  /*4ff0*/  F2FP.F16.E4M3.UNPACK_B R3, R39.H1 ;  /* 0x00000027ff03723e */ /* 0x000fca00030006ff */
[----:B------:R-:W-:Y:S01]  /*5000*/  HMMA.16816.F32 R68, R28, R20, R68 ;  /* 0x000000141c44723c */ /* 0x000fe20000001844 */
[----:B------:R-:W-:Y:S02]  /*5010*/  IMAD.MOV.U32 R20, RZ, RZ, R9 ;  /* 0x000000ffff147224 */ /* 0x000fe400078e0009 */
[----:B------:R-:W-:Y:S02]  /*5020*/  IMAD.MOV.U32 R21, RZ, RZ, R11 ;  /* 0x000000ffff157224 */ /* 0x000fe400078e000b */
[----:B------:R-:W-:-:S03]  /*5030*/  FMUL R9, R48, UR13 ;  /* 0x0000000d30097c20 */ /* 0x000fc60008400000 */
[----:B------:R-:W-:Y:S01]  /*5040*/  HMMA.16816.F32 R80, R28, R2, R80 ;  /* 0x000000021c50723c */ /* 0x000fe20000001850 */
[----:B------:R-:W-:Y:S01]  /*5050*/  FMUL R2, R4, UR13 ;  /* 0x0000000d04027c20 */ /* 0x000fe20008400000 */
[----:B------:R-:W-:-:S06]  /*5060*/  FMUL R3, R5, UR13 ;  /* 0x0000000d05037c20 */ /* 0x000fcc0008400000 */
[----:B------:R-:W-:Y:S01]  /*5070*/  HMMA.16816.F32 R76, R28, R22, R76 ;  /* 0x000000161c4c723c */ /* 0x000fe2000000184c */
[----:B------:R-:W-:Y:S02]  /*5080*/  IMAD.MOV.U32 R22, RZ, RZ, R13 ;  /* 0x000000ffff167224 */ /* 0x000fe400078e000d */
[----:B------:R-:W-:Y:S02]  /*5090*/  IMAD.MOV.U32 R23, RZ, RZ, R15 ;  /* 0x000000ffff177224 */ /* 0x000fe400078e000f */
[----:B------:R-:W-:Y:S01]  /*50a0*/  FMUL R13, R49, UR13 ;  /* 0x0000000d310d7c20 */ /* 0x000fe20008400000 */
[----:B------:R-:W-:Y:S01]  /*50b0*/  FMUL R11, R52, UR13 ;  /* 0x0000000d340b7c20 */ /* 0x000fe20008400000 */
[----:B------:R-:W-:Y:S01]  /*50c0*/  FMNMX3 R9, R2, R3, R9, !PT ;  /* 0x0000000302097276 */ /* 0x000fe20007800009 */
[----:B------:R-:W-:Y:S02]  /*50d0*/  FMUL R2, R53, UR13 ;  /* 0x0000000d35027c20 */ /* 0x000fe40008400000 */
[----:B------:R-:W-:Y:S01]  /*50e0*/  HMMA.16816.F32 R72, R20, R26, R72 ;  /* 0x0000001a1448723c */ /* 0x000fe20000001848 */
[----:B------:R-:W-:Y:S01]  /*50f0*/  FMUL R3, R56, UR13 ;  /* 0x0000000d38037c20 */ /* 0x000fe20008400000 */
[----:B------:R-:W-:Y:S01]  /*5100*/  FMNMX3 R13, R9, R13, R11, !PT ;  /* 0x0000000d090d7276 */ /* 0x000fe2000780000b */
[----:B------:R-:W-:Y:S01]  /*5110*/  FMUL R11, R57, UR13 ;  /* 0x0000000d390b7c20 */ /* 0x000fe20008400000 */
[----:B------:R-:W-:-:S02]  /*5120*/  FMUL R9, R68, UR13 ;  /* 0x0000000d44097c20 */ /* 0x000fc40008400000 */
[----:B------:R-:W-:Y:S01]  /*5130*/  FMNMX3 R13, R13, R2, R3, !PT ;  /* 0x000000020d0d7276 */ /* 0x000fe20007800003 */
[----:B------:R-:W-:Y:S01]  /*5140*/  FMUL R2, R69, UR13 ;  /* 0x0000000d45027c20 */ /* 0x000fe20008400000 */
[----:B------:R-:W-:Y:S02]  /*5150*/  FMUL R3, R80, UR13 ;  /* 0x0000000d50037c20 */ /* 0x000fe40008400000 */
[----:B------:R-:W-:Y:S01]  /*5160*/  FMNMX3 R13, R13, R11, R9, !PT ;  /* 0x0000000b0d0d7276 */ /* 0x000fe20007800009 */
[----:B------:R-:W-:Y:S01]  /*5170*/  FMUL R11, R81, UR13 ;  /* 0x0000000d510b7c20 */ /* 0x000fe20008400000 */
[----:B------:R-:W-:Y:S02]  /*5180*/  FMUL R9, R76, UR13 ;  /* 0x0000000d4c097c20 */ /* 0x000fe40008400000 */
[----:B------:R-:W-:Y:S01]  /*5190*/  FMNMX3 R2, R13, R2, R3, !PT ;  /* 0x000000020d027276 */ /* 0x000fe20007800003 */
[----:B------:R-:W-:-:S03]  /*51a0*/  FMUL R3, R77, UR13 ;  /* 0x0000000d4d037c20 */ /* 0x000fc60008400000 */
[----:B------:R-:W-:Y:S01]  /*51b0*/  FMNMX3 R2, R2, R11, R9, !PT ;  /* 0x0000000b02027276 */ /* 0x000fe20007800009 */
[----:B------:R-:W-:Y:S01]  /*51c0*/  FMUL R13, R72, UR13 ;  /* 0x0000000d480d7c20 */ /* 0x000fe20008400000 */
[----:B------:R-:W-:-:S04]  /*51d0*/  FMUL R9, R73, UR13 ;  /* 0x0000000d49097c20 */ /* 0x000fc80008400000 */
[----:B------:R-:W-:-:S04]  /*51e0*/  FMNMX3 R3, R2, R3, R13, !PT ;  /* 0x0000000302037276 */ /* 0x000fc8000780000d */
[----:B------:R-:W-:-:S05]  /*51f0*/  FMNMX R3, R9, R3, !PT ;  /* 0x0000000309037209 */ /* 0x000fca0007800000 */
[----:B------:R-:W0:Y:S01]  /*5200*/  SHFL.BFLY PT, R2, R3, 0x2, 0x1f ;  /* 0x0c401f0003027f89 */ /* 0x000e2200000e0000 */
[----:B------:R-:W-:Y:S01]  /*5210*/  FMUL R13, R6, UR13 ;  /* 0x0000000d060d7c20 */ /* 0x000fe20008400000 */
[----:B------:R-:W-:Y:S01]  /*5220*/  FMUL R15, R7, UR13 ;  /* 0x0000000d070f7c20 */ /* 0x000fe20008400000 */
[----:B------:R-:W-:Y:S01]  /*5230*/  FMUL R20, R50, UR13 ;  /* 0x0000000d32147c20 */ /* 0x000fe20008400000 */
[----:B------:R-:W-:Y:S01]  /*5240*/  FMUL R9, R51, UR13 ;  /* 0x0000000d33097c20 */ /* 0x000fe20008400000 */
[----:B------:R-:W-:-:S03]  /*5250*/  FMUL R11, R54, UR13 ;  /* 0x0000000d360b7c20 */ /* 0x000fc60008400000 */
[----:B------:R-:W-:Y:S01]  /*5260*/  FMNMX3 R20, R13, R15, R20, !PT ;  /* 0x0000000f0d147276 */ /* 0x000fe20007800014 */
[----:B------:R-:W-:Y:S01]  /*5270*/  FMUL R15, R55, UR13 ;  /* 0x0000000d370f7c20 */ /* 0x000fe20008400000 */
[----:B------:R-:W-:Y:S02]  /*5280*/  FMUL R13, R58, UR13 ;  /* 0x0000000d3a0d7c20 */ /* 0x000fe40008400000 */
[----:B------:R-:W-:Y:S01]  /*5290*/  FMNMX3 R20, R20, R9, R11, !PT ;  /* 0x0000000914147276 */ /* 0x000fe2000780000b */
[----:B------:R-:W-:Y:S01]  /*52a0*/  FMUL R9, R59, UR13 ;  /* 0x0000000d3b097c20 */ /* 0x000fe20008400000 */
[----:B------:R-:W-:Y:S02]  /*52b0*/  FMUL R11, R70, UR13 ;  /* 0x0000000d460b7c20 */ /* 0x000fe40008400000 */
[----:B------:R-:W-:Y:S01]  /*52c0*/  FMNMX3 R20, R20, R15, R13, !PT ;  /* 0x0000000f14147276 */ /* 0x000fe2000780000d */
[----:B------:R-:W-:Y:S01]  /*52d0*/  FMUL R15, R71, UR13 ;  /* 0x0000000d470f7c20 */ /* 0x000fe20008400000 */
[----:B------:R-:W-:-:S02]  /*52e0*/  FMUL R13, R82, UR13 ;  /* 0x0000000d520d7c20 */ /* 0x000fc40008400000 */
[----:B------:R-:W-:Y:S01]  /*52f0*/  FMNMX3 R9, R20, R9, R11, !PT ;  /* 0x0000000914097276 */ /* 0x000fe2000780000b */
[----:B------:R-:W-:Y:S01]  /*5300*/  FMUL R11, R83, UR13 ;  /* 0x0000000d530b7c20 */ /* 0x000fe20008400000 */
[----:B0-----:R-:W-:Y:S01]  /*5310*/  FMNMX R3, R3, R2, !PT ;  /* 0x0000000203037209 */ /* 0x001fe20007800000 */
[----:B------:R-:W-:Y:S01]  /*5320*/  FMUL R2, R78, UR13 ;  /* 0x0000000d4e027c20 */ /* 0x000fe20008400000 */
[----:B------:R-:W-:Y:S01]  /*5330*/  FMNMX3 R9, R9, R15, R13, !PT ;  /* 0x0000000f09097276 */ /* 0x000fe2000780000d */
[----:B------:R-:W-:Y:S01]  /*5340*/  FMUL R13, R79, UR13 ;  /* 0x0000000d4f0d7c20 */ /* 0x000fe20008400000 */
[----:B------:R-:W-:Y:S01]  /*5350*/  FMUL R15, R74, UR13 ;  /* 0x0000000d4a0f7c20 */ /* 0x000fe20008400000 */
[----:B------:R-:W0:Y:S01]  /*5360*/  SHFL.BFLY PT, R124, R3, 0x1, 0x1f ;  /* 0x0c201f00037c7f89 */ /* 0x000e2200000e0000 */
[----:B------:R-:W-:Y:S01]  /*5370*/  FMNMX3 R2, R9, R11, R2, !PT ;  /* 0x0000000b09027276 */ /* 0x000fe20007800002 */
[----:B------:R-:W-:-:S03]  /*5380*/  FMUL R9, R75, UR13 ;  /* 0x0000000d4b097c20 */ /* 0x000fc60008400000 */
[----:B------:R-:W-:-:S04]  /*5390*/  FMNMX3 R2, R2, R13, R15, !PT ;  /* 0x0000000d02027276 */ /* 0x000fc8000780000f */
[----:B------:R-:W-:-:S05]  /*53a0*/  FMNMX R9, R9, R2, !PT ;  /* 0x0000000209097209 */ /* 0x000fca0007800000 */
[----:B------:R-:W1:Y:S01]  /*53b0*/  SHFL.BFLY PT, R2, R9, 0x2, 0x1f ;  /* 0x0c401f0009027f89 */ /* 0x000e6200000e0000 */
[----:B0-----:R-:W-:-:S05]  /*53c0*/  FMNMX3 R124, R3, R124, R117, !PT ;  /* 0x0000007c037c7276 */ /* 0x001fca0007800075 */
[----:B------:R-:W-:-:S04]  /*53d0*/  FFMA R3, R4, UR13, -R124 ;  /* 0x0000000d04037c23 */ /* 0x000fc8000800087c */
[----:B------:R-:W-:-:S04]  /*53e0*/  FMUL R3, R3, 1.4426950216293334961 ;  /* 0x3fb8aa3b03037820 */ /* 0x000fc80000400000 */
[----:B------:R1:W-:Y:S02]  /*53f0*/  MUFU.EX2 R113, R3 ;  /* 0x0000000300717308 */ /* 0x0003e40000000800 */
[----:B-1----:R-:W-:-:S05]  /*5400*/  FMNMX R3, R9, R2, !PT ;  /* 0x0000000209037209 */ /* 0x002fca0007800000 */
[----:B------:R-:W0:Y:S01]  /*5410*/  SHFL.BFLY PT, R2, R3, 0x1, 0x1f ;  /* 0x0c201f0003027f89 */ /* 0x000e2200000e0000 */
[--C-:B------:R-:W-:Y:S01]  /*5420*/  FFMA R4, R48, UR13, -R124.reuse ;  /* 0x0000000d30047c23 */ /* 0x100fe2000800087c */
[--C-:B------:R-:W-:Y:S01]  /*5430*/  FFMA R49, R49, UR13, -R124.reuse ;  /* 0x0000000d31317c23 */ /* 0x100fe2000800087c */
[--C-:B------:R-:W-:Y:S01]  /*5440*/  FFMA R52, R52, UR13, -R124.reuse ;  /* 0x0000000d34347c23 */ /* 0x100fe2000800087c */
[--C-:B------:R-:W-:Y:S01]  /*5450*/  FFMA R53, R53, UR13, -R124.reuse ;  /* 0x0000000d35357c23 */ /* 0x100fe2000800087c */
[----:B------:R-:W-:Y:S01]  /*5460*/  FMUL R4, R4, 1.4426950216293334961 ;  /* 0x3fb8aa3b04047820 */ /* 0x000fe20000400000 */
[--C-:B------:R-:W-:Y:S01]  /*5470*/  FFMA R56, R56, UR13, -R124.reuse ;  /* 0x0000000d38387c23 */ /* 0x100fe2000800087c */
[----:B------:R-:W-:Y:S01]  /*5480*/  FMUL R49, R49, 1.4426950216293334961 ;  /* 0x3fb8aa3b31317820 */ /* 0x000fe20000400000 */
[----:B------:R-:W-:Y:S01]  /*5490*/  FFMA R57, R57, UR13, -R124 ;  /* 0x0000000d39397c23 */ /* 0x000fe2000800087c */
[----:B------:R-:W-:Y:S01]  /*54a0*/  FMUL R52, R52, 1.4426950216293334961 ;  /* 0x3fb8aa3b34347820 */ /* 0x000fe20000400000 */
[----:B------:R-:W-:Y:S01]  /*54b0*/  FMUL R53, R53, 1.4426950216293334961 ;  /* 0x3fb8aa3b35357820 */ /* 0x000fe20000400000 */
[----:B------:R-:W1:Y:S01]  /*54c0*/  MUFU.EX2 R103, R4 ;  /* 0x0000000400677308 */ /* 0x000e620000000800 */
[----:B------:R-:W-:Y:S01]  /*54d0*/  FMUL R56, R56, 1.4426950216293334961 ;  /* 0x3fb8aa3b38387820 */ /* 0x000fe20000400000 */
[----:B------:R-:W-:Y:S01]  /*54e0*/  FMUL R57, R57, 1.4426950216293334961 ;  /* 0x3fb8aa3b39397820 */ /* 0x000fe20000400000 */
[----:B0-----:R-:W-:-:S05]  /*54f0*/  FMNMX3 R3, R3, R2, R116, !PT ;  /* 0x0000000203037276 */ /* 0x001fca0007800074 */
[----:B------:R-:W0:Y:S01]  /*5500*/  MUFU.EX2 R11, R49 ;  /* 0x00000031000b7308 */ /* 0x000e220000000800 */
[--C-:B------:R-:W-:Y:S01]  /*5510*/  FFMA R6, R6, UR13, -R3.reuse ;  /* 0x0000000d06067c23 */ /* 0x100fe20008000803 */
[--C-:B------:R-:W-:Y:S01]  /*5520*/  FFMA R7, R7, UR13, -R3.reuse ;  /* 0x0000000d07077c23 */ /* 0x100fe20008000803 */
[--C-:B------:R-:W-:Y:S01]  /*5530*/  FFMA R50, R50, UR13, -R3.reuse ;  /* 0x0000000d32327c23 */ /* 0x100fe20008000803 */
[----:B------:R-:W-:-:S04]  /*5540*/  FFMA R51, R51, UR13, -R3 ;  /* 0x0000000d33337c23 */ /* 0x000fc80008000803 */
[----:B------:R-:W0:Y:S01]  /*5550*/  MUFU.EX2 R100, R52 ;  /* 0x0000003400647308 */ /* 0x000e220000000800 */
[----:B------:R-:W-:Y:S01]  /*5560*/  FMUL R6, R6, 1.4426950216293334961 ;  /* 0x3fb8aa3b06067820 */ /* 0x000fe20000400000 */
[----:B------:R-:W-:Y:S01]  /*5570*/  FMUL R7, R7, 1.4426950216293334961 ;  /* 0x3fb8aa3b07077820 */ /* 0x000fe20000400000 */
[----:B------:R-:W-:Y:S01]  /*5580*/  FMUL R50, R50, 1.4426950216293334961 ;  /* 0x3fb8aa3b32327820 */ /* 0x000fe20000400000 */
[----:B------:R-:W-:-:S04]  /*5590*/  FMUL R51, R51, 1.4426950216293334961 ;  /* 0x3fb8aa3b33337820 */ /* 0x000fc80000400000 */
[----:B------:R-:W0:Y:S08]  /*55a0*/  MUFU.EX2 R22, R53 ;  /* 0x0000003500167308 */ /* 0x000e300000000800 */
[----:B------:R-:W0:Y:S08]  /*55b0*/  MUFU.EX2 R25, R56 ;  /* 0x0000003800197308 */ /* 0x000e300000000800 */
[----:B------:R-:W0:Y:S08]  /*55c0*/  MUFU.EX2 R20, R57 ;  /* 0x0000003900147308 */ /* 0x000e300000000800 */
[----:B------:R-:W0:Y:S08]  /*55d0*/  MUFU.EX2 R102, R6 ;  /* 0x0000000600667308 */ /* 0x000e300000000800 */
[----:B------:R-:W0:Y:S08]  /*55e0*/  MUFU.EX2 R26, R7 ;  /* 0x00000007001a7308 */ /* 0x000e300000000800 */
[----:B------:R-:W2:Y:S08]  /*55f0*/  MUFU.EX2 R101, R50 ;  /* 0x0000003200657308 */ /* 0x000eb00000000800 */
[----:B------:R-:W2:Y:S01]  /*5600*/  MUFU.EX2 R23, R51 ;  /* 0x0000003300177308 */ /* 0x000ea20000000800 */
[----:B-1----:R-:W-:Y:S01]  /*5610*/  STL [R1+0xcc], R103 ;  /* 0x0000cc6701007387 */ /* 0x002fe20000100800 */
[----:B------:R-:W-:-:S03]  /*5620*/  FFMA R4, R54, UR13, -R3 ;  /* 0x0000000d36047c23 */ /* 0x000fc60008000803 */
[----:B0-----:R0:W-:Y:S01]  /*5630*/  STL [R1+0xd0], R11 ;  /* 0x0000d00b01007387 */ /* 0x0011e20000100800 */
[----:B------:R-:W-:-:S03]  /*5640*/  FMUL R4, R4, 1.4426950216293334961 ;  /* 0x3fb8aa3b04047820 */ /* 0x000fc60000400000 */
[----:B------:R-:W-:Y:S04]  /*5650*/  STL [R1+0xd8], R100 ;  /* 0x0000d86401007387 */ /* 0x000fe80000100800 */
[----:B------:R-:W-:Y:S04]  /*5660*/  STL [R1+0xd4], R22 ;  /* 0x0000d41601007387 */ /* 0x000fe80000100800 */
[----:B------:R-:W-:Y:S01]  /*5670*/  STL [R1+0xe0], R25 ;  /* 0x0000e01901007387 */ /* 0x000fe20000100800 */
[----:B------:R1:W-:Y:S03]  /*5680*/  MUFU.EX2 R21, R4 ;  /* 0x0000000400157308 */ /* 0x0003e60000000800 */
[----:B------:R-:W-:Y:S04]  /*5690*/  STL [R1+0xdc], R20 ;  /* 0x0000dc1401007387 */ /* 0x000fe80000100800 */
[----:B------:R-:W-:Y:S01]  /*56a0*/  STL [R1+0xac], R102 ;  /* 0x0000ac6601007387 */ /* 0x000fe20000100800 */
[----:B-1----:R-:W-:-:S03]  /*56b0*/  F2FP.SATFINITE.E4M3.F32.PACK_AB_MERGE_C R4, R11, R103, RZ ;  /* 0x000000670b04723e */ /* 0x002fc600048070ff */
[----:B------:R-:W-:Y:S04]  /*56c0*/  STL [R1+0xa8], R26 ;  /* 0x0000a81a01007387 */ /* 0x000fe80000100800 */
[----:B--2---:R-:W-:Y:S04]  /*56d0*/  STL [R1+0xb8], R101 ;  /* 0x0000b86501007387 */ /* 0x004fe80000100800 */
[----:B------:R-:W-:Y:S04]  /*56e0*/  STL [R1+0xc4], R23 ;  /* 0x0000c41701007387 */ /* 0x000fe80000100800 */
[----:B0-----:R-:W2:Y:S01]  /*56f0*/  LDL R11, [R1+0x5c] ;  /* 0x00005c00010b7983 */ /* 0x001ea20000100800 */
[----:B------:R-:W0:Y:S01]  /*5700*/  S2R R9, SR_TID.X ;  /* 0x0000000000097919 */ /* 0x000e220000002100 */
[----:B------:R-:W-:-:S04]  /*5710*/  FFMA R5, R5, UR13, -R124 ;  /* 0x0000000d05057c23 */ /* 0x000fc8000800087c */
[----:B------:R-:W-:Y:S01]  /*5720*/  FMUL R5, R5, 1.4426950216293334961 ;  /* 0x3fb8aa3b05057820 */ /* 0x000fe20000400000 */
[----:B------:R-:W-:Y:S03]  /*5730*/  STS.U8 [R0+UR6+0x10000], R112 ;  /* 0x0100007000007988 */ /* 0x000fe60008000006 */
[----:B------:R1:W0:Y:S01]  /*5740*/  MUFU.EX2 R114, R5 ;  /* 0x0000000500727308 */ /* 0x0002220000000800 */
[----:B------:R-:W-:Y:S04]  /*5750*/  STS.U8 [R0+UR6+0x10200], R111 ;  /* 0x0102006f00007988 */ /* 0x000fe80008000006 */
[----:B------:R-:W-:Y:S04]  /*5760*/  STS.U8 [R0+UR6+0x10400], R110 ;  /* 0x0104006e00007988 */ /* 0x000fe80008000006 */
[----:B------:R-:W-:Y:S04]  /*5770*/  STS.U8 [R0+UR6+0x10600], R109 ;  /* 0x0106006d00007988 */ /* 0x000fe80008000006 */
[----:B------:R-:W-:Y:S04]  /*5780*/  STS.U8 [R0+UR6+0x10800], R108 ;  /* 0x0108006c00007988 */ /* 0x000fe80008000006 */
[----:B------:R-:W-:Y:S04]  /*5790*/  STS.U8 [R0+UR6+0x10a00], R45 ;  /* 0x010a002d00007988 */ /* 0x000fe80008000006 */
[----:B------:R0:W-:Y:S04]  /*57a0*/  STS.U8 [R0+UR6+0x10c00], R44 ;  /* 0x010c002c00007988 */ /* 0x0001e80008000006 */
[----:B------:R-:W-:Y:S04]  /*57b0*/  STS.U8 [R0+UR6+0x10e00], R37 ;  /* 0x010e002500007988 */ /* 0x000fe80008000006 */
[----:B----4-:R-:W-:Y:S04]  /*57c0*/  STS.U8 [R0+UR6+0x11000], R36 ;  /* 0x0110002400007988 */ /* 0x010fe80008000006 */
[----:B------:R-:W-:Y:S04]  /*57d0*/  STS.U8 [R0+UR6+0x11200], R33 ;  /* 0x0112002100007988 */ /* 0x000fe80008000006 */
[----:B---3--:R-:W-:Y:S04]  /*57e0*/  STS.U8 [R0+UR6+0x11400], R32 ;  /* 0x0114002000007988 */ /* 0x008fe80008000006 */
[----:B------:R-:W-:Y:S04]  /*57f0*/  STS.U8 [R0+UR6+0x11600], R24 ;  /* 0x0116001800007988 */ /* 0x000fe80008000006 */
[----:B------:R-:W-:Y:S04]  /*5800*/  STS.U8 [R0+UR6+0x11800], R14 ;  /* 0x0118000e00007988 */ /* 0x000fe80008000006 */
[----:B------:R-:W-:Y:S04]  /*5810*/  STS.U8 [R0+UR6+0x11a00], R12 ;  /* 0x011a000c00007988 */ /* 0x000fe80008000006 */
[----:B------:R3:W-:Y:S04]  /*5820*/  STS.U8 [R0+UR6+0x11c00], R10 ;  /* 0x011c000a00007988 */ /* 0x0007e80008000006 */
[----:B------:R-:W-:Y:S01]  /*5830*/  STS.U8 [R0+UR6+0x11e00], R8 ;  /* 0x011e000800007988 */ /* 0x000fe20008000006 */
[----:B0-----:R-:W-:-:S05]  /*5840*/  IMAD.SHL.U32 R2, R9, 0x8, RZ ;  /* 0x0000000809027824 */ /* 0x001fca00078e00ff */
[----:B------:R-:W-:Y:S01]  /*5850*/  LOP3.LUT R2, R2, 0x30, RZ, 0xc0, !PT ;  /* 0x0000003002027812 */ /* 0x000fe200078ec0ff */
[----:B-1----:R-:W-:Y:S01]  /*5860*/  FFMA R5, R55, UR13, -R3 ;  /* 0x0000000d37057c23 */ /* 0x002fe20008000803 */
[----:B------:R-:W-:Y:S01]  /*5870*/  IMAD.SHL.U32 R6, R9, 0x2, RZ ;  /* 0x0000000209067824 */ /* 0x000fe200078e00ff */
[----:B------:R-:W-:Y:S02]  /*5880*/  F2FP.SATFINITE.E4M3.F32.PACK_AB_MERGE_C R48, R114, R113, RZ ;  /* 0x000000717230723e */ /* 0x000fe400048070ff */
[----:B------:R-:W-:Y:S02]  /*5890*/  IMAD R2, R118, 0x40, R2 ;  /* 0x0000004076027824 */ /* 0x000fe400078e0202 */
[----:B------:R-:W-:Y:S01]  /*58a0*/  FMUL R5, R5, 1.4426950216293334961 ;  /* 0x3fb8aa3b05057820 */ /* 0x000fe20000400000 */
[----:B------:R-:W-:Y:S02]  /*58b0*/  F2FP.F16.E4M3.UNPACK_B R48, R48 ;  /* 0x00000030ff30723e */ /* 0x000fe400020006ff */
[----:B------:R-:W-:-:S02]  /*58c0*/  F2FP.F16.E4M3.UNPACK_B R4, R4 ;  /* 0x00000004ff04723e */ /* 0x000fc400020006ff */
[----:B------:R-:W-:Y:S01]  /*58d0*/  LOP3.LUT R2, R2, 0x30, R6, 0x78, !PT ;  /* 0x0000003002027812 */ /* 0x000fe200078e7806 */
[----:B------:R-:W-:Y:S01]  /*58e0*/  BAR.SYNC.DEFER_BLOCKING 0x0 ;  /* 0x0000000000007b1d */ /* 0x000fe20000010000 */
[----:B------:R-:W-:Y:S02]  /*58f0*/  SEL R47, R48, R4, !P1 ;  /* 0x00000004302f7207 */ /* 0x000fe40004800000 */
[----:B------:R-:W-:Y:S01]  /*5900*/  SEL R48, R4, R48, !P1 ;  /* 0x0000003004307207 */ /* 0x000fe20004800000 */
[--C-:B------:R-:W-:Y:S02]  /*5910*/  FFMA R58, R58, UR13, -R3.reuse ;  /* 0x0000000d3a3a7c23 */ /* 0x100fe40008000803 */
[----:B------:R0:W1:Y:S01]  /*5920*/  MUFU.EX2 R9, R5 ;  /* 0x0000000500097308 */ /* 0x0000620000000800 */
[----:B------:R-:W-:Y:S01]  /*5930*/  FFMA R59, R59, UR13, -R3 ;  /* 0x0000000d3b3b7c23 */ /* 0x000fe20008000803 */
[----:B------:R-:W-:-:S03]  /*5940*/  FMUL R58, R58, 1.4426950216293334961 ;  /* 0x3fb8aa3b3a3a7820 */ /* 0x000fc60000400000 */
[----:B------:R-:W-:-:S03]  /*5950*/  FMUL R59, R59, 1.4426950216293334961 ;  /* 0x3fb8aa3b3b3b7820 */ /* 0x000fc60000400000 */
[----:B------:R-:W-:Y:S01]  /*5960*/  MUFU.EX2 R15, R58 ;  /* 0x0000003a000f7308 */ /* 0x000fe20000000800 */
[----:B0-----:R-:W0:Y:S04]  /*5970*/  LDSM.16.M88.4 R4, [R2+UR6+0x10000] ;  /* 0x010000060204783b */ /* 0x001e280008000200 */
[----:B------:R-:W4:Y:S03]  /*5980*/  LDSM.16.M88.4 R28, [R2+UR6+0x10200] ;  /* 0x01020006021c783b */ /* 0x000f260008000200 */
[----:B------:R-:W3:Y:S01]  /*5990*/  MUFU.EX2 R13, R59 ;  /* 0x0000003b000d7308 */ /* 0x000ee20000000800 */
[----:B-1----:R-:W-:Y:S01]  /*59a0*/  F2FP.SATFINITE.E4M3.F32.PACK_AB_MERGE_C R50, R9, R21, RZ ;  /* 0x000000150932723e */ /* 0x002fe200048070ff */
[----:B------:R-:W-:Y:S01]  /*59b0*/  STL [R1+0xc0], R21 ;  /* 0x0000c01501007387 */ /* 0x000fe20000100800 */
[----:B------:R-:W-:-:S03]  /*59c0*/  F2FP.SATFINITE.E4M3.F32.PACK_AB_MERGE_C R44, R22, R100, RZ ;  /* 0x00000064162c723e */ /* 0x000fc600048070ff */
[----:B------:R1:W-:Y:S01]  /*59d0*/  STL [R1+0xc8], R9 ;  /* 0x0000c80901007387 */ /* 0x0003e20000100800 */
[----:B------:R-:W-:Y:S02]  /*59e0*/  F2FP.SATFINITE.E4M3.F32.PACK_AB_MERGE_C R45, R26, R102, RZ ;  /* 0x000000661a2d723e */ /* 0x000fe400048070ff */
[----:B---3--:R-:W-:Y:S01]  /*59f0*/  F2FP.SATFINITE.E4M3.F32.PACK_AB_MERGE_C R10, R23, R101, RZ ;  /* 0x00000065170a723e */ /* 0x008fe200048070ff */
[----:B------:R-:W-:Y:S01]  /*5a00*/  LDSM.16.M88.4 R60, [R2+UR6+0x11a00] ;  /* 0x011a0006023c783b */ /* 0x000fe20008000200 */
[----:B------:R-:W-:Y:S02]  /*5a10*/  F2FP.F16.E4M3.UNPACK_B R44, R44 ;  /* 0x0000002cff2c723e */ /* 0x000fe400020006ff */
[----:B-1----:R-:W-:Y:S02]  /*5a20*/  F2FP.SATFINITE.E4M3.F32.PACK_AB_MERGE_C R9, R20, R25, RZ ;  /* 0x000000191409723e */ /* 0x002fe400048070ff */
[----:B------:R-:W-:Y:S02]  /*5a30*/  F2FP.SATFINITE.E4M3.F32.PACK_AB_MERGE_C R8, R13, R15, RZ ;  /* 0x0000000f0d08723e */ /* 0x000fe400048070ff */
[----:B------:R-:W-:Y:S01]  /*5a40*/  F2FP.F16.E4M3.UNPACK_B R50, R50 ;  /* 0x00000032ff32723e */ /* 0x000fe200020006ff */
[----:B------:R-:W-:Y:S01]  /*5a50*/  STL [R1+0xbc], R15 ;  /* 0x0000bc0f01007387 */ /* 0x000fe20000100800 */
[----:B------:R-:W-:-:S02]  /*5a60*/  F2FP.F16.E4M3.UNPACK_B R9, R9 ;  /* 0x00000009ff09723e */ /* 0x000fc400020006ff */
[----:B------:R-:W-:Y:S01]  /*5a70*/  F2FP.F16.E4M3.UNPACK_B R8, R8 ;  /* 0x00000008ff08723e */ /* 0x000fe200020006ff */
[----:B------:R-:W-:Y:S01]  /*5a80*/  LDSM.16.M88.4 R24, [R2+UR6+0x10400] ;  /* 0x010400060218783b */ /* 0x000fe20008000200 */
[----:B------:R-:W-:Y:S02]  /*5a90*/  F2FP.F16.E4M3.UNPACK_B R45, R45 ;  /* 0x0000002dff2d723e */ /* 0x000fe400020006ff */
[----:B------:R-:W-:Y:S02]  /*5aa0*/  F2FP.F16.E4M3.UNPACK_B R10, R10 ;  /* 0x0000000aff0a723e */ /* 0x000fe400020006ff */
[----:B------:R-:W-:Y:S02]  /*5ab0*/  SEL R49, R44, R9, !P1 ;  /* 0x000000092c317207 */ /* 0x000fe40004800000 */
[----:B------:R-:W-:Y:S02]  /*5ac0*/  SEL R51, R50, R8, !P1 ;  /* 0x0000000832337207 */ /* 0x000fe40004800000 */
[----:B------:R-:W-:Y:S01]  /*5ad0*/  SEL R44, R9, R44, !P1 ;  /* 0x0000002c092c7207 */ /* 0x000fe20004800000 */
[----:B------:R-:W-:Y:S01]  /*5ae0*/  FADD R9, -R124, R117 ;  /* 0x000000757c097221 */ /* 0x000fe20000000100 */
[----:B------:R-:W-:Y:S01]  /*5af0*/  SEL R50, R8, R50, !P1 ;  /* 0x0000003208327207 */ /* 0x000fe20004800000 */
[----:B------:R-:W-:Y:S01]  /*5b00*/  FADD R8, -R3, R116 ;  /* 0x0000007403087221 */ /* 0x000fe20000000100 */
[----:B------:R-:W-:Y:S01]  /*5b10*/  STL [R1+0xb4], R13 ;  /* 0x0000b40d01007387 */ /* 0x000fe20000100800 */
[----:B------:R-:W-:-:S02]  /*5b20*/  SEL R46, R45, R10, !P1 ;  /* 0x0000000a2d2e7207 */ /* 0x000fc40004800000 */
[----:B------:R-:W-:Y:S01]  /*5b30*/  SEL R45, R10, R45, !P1 ;  /* 0x0000002d0a2d7207 */ /* 0x000fe20004800000 */
[----:B------:R-:W-:Y:S01]  /*5b40*/  STL [R1+0x1f0], R0 ;  /* 0x0001f00001007387 */ /* 0x000fe20000100800 */
[----:B------:R-:W-:Y:S01]  /*5b50*/  FMUL R9, R9, 1.4426950216293334961 ;  /* 0x3fb8aa3b09097820 */ /* 0x000fe20000400000 */
[----:B------:R-:W-:Y:S02]  /*5b60*/  FMUL R8, R8, 1.4426950216293334961 ;  /* 0x3fb8aa3b08087820 */ /* 0x000fe40000400000 */
[----:B0-----:R0:W-:Y:S04]  /*5b70*/  STL [R1+0x280], R6 ;  /* 0x0002800601007387 */ /* 0x0011e80000100800 */
[----:B------:R-:W-:Y:S04]  /*5b80*/  STL [R1+0x27c], R7 ;  /* 0x00027c0701007387 */ /* 0x000fe80000100800 */
[----:B----4-:R-:W-:Y:S01]  /*5b90*/  STL [R1+0x274], R30 ;  /* 0x0002741e01007387 */ /* 0x010fe20000100800 */
[----:B0-----:R-:W0:Y:S03]  /*5ba0*/  MUFU.EX2 R6, R9 ;  /* 0x0000000900067308 */ /* 0x001e260000000800 */
[----:B------:R-:W-:Y:S01]  /*5bb0*/  STL [R1+0x270], R31 ;  /* 0x0002701f01007387 */ /* 0x000fe20000100800 */
[----:B------:R-:W-:-:S02]  /*5bc0*/  F2FP.F16.E4M3.UNPACK_B R20, R28 ;  /* 0x0000001cff14723e */ /* 0x000fc400020006ff */
[----:B------:R-:W-:Y:S01]  /*5bd0*/  F2FP.F16.E4M3.UNPACK_B R21, R29 ;  /* 0x0000001dff15723e */ /* 0x000fe200020006ff */
[C---:B0-----:R-:W-:Y:S01]  /*5be0*/  FMUL R32, R6.reuse, R64 ;  /* 0x0000004006207220 */ /* 0x041fe20000400000 */
[C---:B------:R-:W-:Y:S01]  /*5bf0*/  FMUL R33, R6.reuse, R65 ;  /* 0x0000004106217220 */ /* 0x040fe20000400000 */
[C---:B------:R-:W-:Y:S01]  /*5c00*/  FMUL R36, R6.reuse, R96 ;  /* 0x0000006006247220 */ /* 0x040fe20000400000 */
[C---:B------:R-:W-:Y:S01]  /*5c10*/  FMUL R37, R6.reuse, R97 ;  /* 0x0000006106257220 */ /* 0x040fe20000400000 */
[C---:B------:R-:W-:Y:S01]  /*5c20*/  FMUL R92, R6.reuse, R92 ;  /* 0x0000005c065c7220 */ /* 0x040fe20000400000 */
[C---:B------:R-:W-:Y:S01]  /*5c30*/  FMUL R93, R6.reuse, R93 ;  /* 0x0000005d065d7220 */ /* 0x040fe20000400000 */
[----:B------:R-:W-:Y:S02]  /*5c40*/  F2FP.F16.E4M3.UNPACK_B R12, R4 ;  /* 0x00000004ff0c723e */ /* 0x000fe400020006ff */
[----:B------:R-:W-:Y:S01]  /*5c50*/  F2FP.F16.E4M3.UNPACK_B R13, R5 ;  /* 0x00000005ff0d723e */ /* 0x000fe200020006ff */
[C---:B------:R-:W-:Y:S01]  /*5c60*/  FMUL R40, R6.reuse, R88 ;  /* 0x0000005806287220 */ /* 0x040fe20000400000 */
[----:B------:R-:W-:Y:S01]  /*5c70*/  FMUL R41, R6, R89 ;  /* 0x0000005906297220 */ /* 0x000fe20000400000 */
[----:B--2---:R-:W-:Y:S01]  /*5c80*/  LOP3.LUT R0, R11, 0x1, RZ, 0x3c, !PT ;  /* 0x000000010b007812 */ /* 0x004fe200078e3cff */
[----:B------:R-:W-:Y:S04]  /*5c90*/  SHFL.IDX PT, R47, R47, R11, 0x1f ;  /* 0x00001f0b2f2f7589 */ /* 0x000fe800000e0000 */
[----:B------:R-:W-:Y:S04]  /*5ca0*/  STL [R1+0xb0], R0 ;  /* 0x0000b00001007387 */ /* 0x000fe80000100800 */
[----:B------:R-:W0:Y:S04]  /*5cb0*/  SHFL.IDX PT, R48, R48, R0, 0x1f ;  /* 0x00001f0030307589 */ /* 0x000e2800000e0000 */
[----:B------:R-:W-:Y:S04]  /*5cc0*/  SHFL.IDX PT, R45, R45, R0, 0x1f ;  /* 0x00001f002d2d7589 */ /* 0x000fe800000e0000 */
[----:B------:R-:W-:Y:S04]  /*5cd0*/  SHFL.IDX PT, R44, R44, R0, 0x1f ;  /* 0x00001f002c2c7589 */ /* 0x000fe800000e0000 */
[----:B------:R1:W-:Y:S04]  /*5ce0*/  SHFL.IDX PT, R50, R50, R0, 0x1f ;  /* 0x00001f0032327589 */ /* 0x0003e800000e0000 */
[----:B------:R-:W2:Y:S04]  /*5cf0*/  SHFL.IDX PT, R46, R46, R11, 0x1f ;  /* 0x00001f0b2e2e7589 */ /* 0x000ea800000e0000 */
[----:B------:R-:W3:Y:S01]  /*5d00*/  SHFL.IDX PT, R49, R49, R11, 0x1f ;  /* 0x00001f0b31317589 */ /* 0x000ee200000e0000 */
[----:B-1----:R1:W4:Y:S03]  /*5d10*/  MUFU.EX2 R0, R8 ;  /* 0x0000000800007308 */ /* 0x0023260000000800 */
[----:B------:R-:W3:Y:S04]  /*5d20*/  SHFL.IDX PT, R51, R51, R11, 0x1f ;  /* 0x00001f0b33337589 */ /* 0x000ee800000e0000 */
[----:B-1----:R-:W1:Y:S01]  /*5d30*/  LDSM.16.M88.4 R8, [R2+UR6+0x10600] ;  /* 0x010600060208783b */ /* 0x002e620008000200 */
[----:B0-----:R-:W-:Y:S01]  /*5d40*/  SEL R64, R47, R48, !P0 ;  /* 0x000000302f407207 */ /* 0x001fe20004000000 */
[C---:B----4-:R-:W-:Y:S01]  /*5d50*/  FMUL R34, R0.reuse, R66 ;  /* 0x0000004200227220 */ /* 0x050fe20000400000 */
[----:B------:R-:W-:Y:S01]  /*5d60*/  FMUL R35, R0, R67 ;  /* 0x0000004300237220 */ /* 0x000fe20000400000 */
[----:B--2---:R-:W-:Y:S01]  /*5d70*/  SEL R65, R46, R45, !P0 ;  /* 0x0000002d2e417207 */ /* 0x004fe20004000000 */
[C---:B------:R-:W-:Y:S01]  /*5d80*/  FMUL R38, R0.reuse, R98 ;  /* 0x0000006200267220 */ /* 0x040fe20000400000 */
[----:B------:R-:W-:Y:S01]  /*5d90*/  FMUL R39, R0, R99 ;  /* 0x0000006300277220 */ /* 0x000fe20000400000 */
[----:B---3--:R-:W-:-:S02]  /*5da0*/  SEL R66, R49, R44, !P0 ;  /* 0x0000002c31427207 */ /* 0x008fc40004000000 */
[----:B------:R-:W-:Y:S01]  /*5db0*/  SEL R67, R51, R50, !P0 ;  /* 0x0000003233437207 */ /* 0x000fe20004000000 */
[C---:B------:R-:W-:Y:S01]  /*5dc0*/  FMUL R94, R0.reuse, R94 ;  /* 0x0000005e005e7220 */ /* 0x040fe20000400000 */
[----:B------:R-:W-:-:S05]  /*5dd0*/  FMUL R95, R0, R95 ;  /* 0x0000005f005f7220 */ /* 0x000fca0000400000 */
[----:B------:R-:W-:Y:S01]  /*5de0*/  HMMA.16816.F32 R36, R64, R20, R36 ;  /* 0x000000144024723c */ /* 0x000fe20000001824 */
[----:B------:R-:W-:Y:S02]  /*5df0*/  F2FP.F16.E4M3.UNPACK_B R20, R24 ;  /* 0x00000018ff14723e */ /* 0x000fe400020006ff */
[----:B------:R-:W-:Y:S01]  /*5e00*/  F2FP.F16.E4M3.UNPACK_B R21, R25 ;  /* 0x00000019ff15723e */ /* 0x000fe200020006ff */
[C---:B------:R-:W-:Y:S01]  /*5e10*/  FMUL R42, R0.reuse, R90 ;  /* 0x0000005a002a7220 */ /* 0x040fe20000400000 */
[----:B------:R-:W-:-:S05]  /*5e20*/  FMUL R43, R0, R91 ;  /* 0x0000005b002b7220 */ /* 0x000fca0000400000 */
[----:B------:R-:W-:Y:S01]  /*5e30*/  HMMA.16816.F32 R92, R64, R20, R92 ;  /* 0x00000014405c723c */ /* 0x000fe2000000185c */
[----:B-1----:R-:W-:Y:S02]  /*5e40*/  F2FP.F16.E4M3.UNPACK_B R20, R8 ;  /* 0x00000008ff14723e */ /* 0x002fe400020006ff */
[----:B------:R-:W-:-:S05]  /*5e50*/  F2FP.F16.E4M3.UNPACK_B R21, R9 ;  /* 0x00000009ff15723e */ /* 0x000fca00020006ff */
[C---:B------:R-:W-:Y:S01]  /*5e60*/  HMMA.16816.F32 R32, R64.reuse, R12, R32 ;  /* 0x0000000c4020723c */ /* 0x040fe20000001820 */
[----:B------:R-:W0:Y:S07]  /*5e70*/  LDSM.16.M88.4 R12, [R2+UR6+0x10800] ;  /* 0x01080006020c783b */ /* 0x000e2e0008000200 */
[----:B------:R-:W-:Y:S01]  /*5e80*/  HMMA.16816.F32 R40, R64, R20, R40 ;  /* 0x000000144028723c */ /* 0x000fe20000001828 */
[----:B------:R-:W1:Y:S04]  /*5e90*/  LDSM.16.M88.4 R20, [R2+UR6+0x10a00] ;  /* 0x010a00060214783b */ /* 0x000e680008000200 */
[----:B------:R-:W-:Y:S04]  /*5ea0*/  STL [R1+0x58], R6 ;  /* 0x0000580601007387 */ /* 0x000fe80000100800 */
[----:B------:R-:W-:Y:S04]  /*5eb0*/  STL [R1+0x284], R26 ;  /* 0x0002841a01007387 */ /* 0x000fe80000100800 */
[----:B------:R-:W-:Y:S04]  /*5ec0*/  STL [R1+0x278], R27 ;  /* 0x0002781b01007387 */ /* 0x000fe80000100800 */
[----:B------:R-:W-:Y:S04]  /*5ed0*/  STL [R1+0x28c], R10 ;  /* 0x00028c0a01007387 */ /* 0x000fe80000100800 */
[----:B------:R-:W-:Y:S01]  /*5ee0*/  STL [R1+0x288], R11 ;  /* 0x0002880b01007387 */ /* 0x000fe20000100800 */
[----:B------:R-:W-:-:S03]  /*5ef0*/  SEL R96, R48, R47, !P0 ;  /* 0x0000002f30607207 */ /* 0x000fc60004000000 */
[----:B0-----:R0:W-:Y:S04]  /*5f00*/  STL [R1+0x294], R14 ;  /* 0x0002940e01007387 */ /* 0x0011e80000100800 */
[----:B------:R-:W-:Y:S04]  /*5f10*/  STL [R1+0x290], R15 ;  /* 0x0002900f01007387 */ /* 0x000fe80000100800 */
[----:B-1----:R-:W-:Y:S04]  /*5f20*/  STL [R1+0x29c], R22 ;  /* 0x00029c1601007387 */ /* 0x002fe80000100800 */
[----:B------:R1:W-:Y:S04]  /*5f30*/  STL [R1+0x298], R23 ;  /* 0x0002981701007387 */ /* 0x0003e80000100800 */
[----:B0-----:R-:W2:Y:S01]  /*5f40*/  LDL.LU R14, [R1+0x28] ;  /* 0x00002800010e7983 */ /* 0x001ea20000300800 */
[----:B------:R-:W-:-:S03]  /*5f50*/  SEL R97, R45, R46, !P0 ;  /* 0x0000002e2d617207 */ /* 0x000fc60004000000 */
[----:B------:R-:W3:Y:S01]  /*5f60*/  LDL.LU R11, [R1+0x2c] ;  /* 0x00002c00010b7983 */ /* 0x000ee20000300800 */
[----:B------:R-:W-:Y:S02]  /*5f70*/  SEL R98, R44, R49, !P0 ;  /* 0x000000312c627207 */ /* 0x000fe40004000000 */
[----:B------:R-:W-:Y:S02]  /*5f80*/  SEL R99, R50, R51, !P0 ;  /* 0x0000003332637207 */ /* 0x000fe40004000000 */
[----:B------:R-:W-:Y:S02]  /*5f90*/  F2FP.F16.E4M3.UNPACK_B R28, R28.H1 ;  /* 0x0000001cff1c723e */ /* 0x000fe400030006ff */
[----:B------:R-:W-:Y:S01]  /*5fa0*/  F2FP.F16.E4M3.UNPACK_B R29, R29.H1 ;  /* 0x0000001dff1d723e */ /* 0x000fe200030006ff */
[C---:B------:R-:W-:Y:S01]  /*5fb0*/  FMUL R100, R6.reuse, R84 ;  /* 0x0000005406647220 */ /* 0x040fe20000400000 */
[----:B------:R-:W-:Y:S01]  /*5fc0*/  FMUL R101, R6, R85 ;  /* 0x0000005506657220 */ /* 0x000fe20000400000 */
[C---:B------:R-:W-:Y:S01]  /*5fd0*/  FMUL R102, R0.reuse, R86 ;  /* 0x0000005600667220 */ /* 0x040fe20000400000 */
[----:B------:R-:W-:Y:S01]  /*5fe0*/  FMUL R103, R0, R87 ;  /* 0x0000005700677220 */ /* 0x000fe20000400000 */
[----:B------:R-:W4:Y:S02]  /*5ff0*/  LDL.LU R10, [R1+0x30] ;  /* 0x00003000010a7983 */ /* 0x000f240000300800 */
[C---:B------:R-:W-:Y:S01]  /*6000*/  HMMA.16816.F32 R84, R96.reuse, R28, R36 ;  /* 0x0000001c6054723c */ /* 0x040fe20000001824 */
[----:B------:R-:W-:Y:S01]  /*6010*/  IMAD.MOV.U32 R28, RZ, RZ, R6 ;  /* 0x000000ffff1c7224 */ /* 0x000fe200078e0006 */
[----:B------:R-:W-:Y:S01]  /*6020*/  F2FP.F16.E4M3.UNPACK_B R4, R4.H1 ;  /* 0x00000004ff04723e */ /* 0x000fe200030006ff */
[----:B------:R-:W4:Y:S01]  /*6030*/  LDL.LU R6, [R1+0x34] ;  /* 0x0000340001067983 */ /* 0x000f220000300800 */
[----:B------:R-:W-:Y:S01]  /*6040*/  F2FP.F16.E4M3.UNPACK_B R5, R5.H1 ;  /* 0x00000005ff05723e */ /* 0x000fe200030006ff */
[C---:B------:R-:W-:Y:S01]  /*6050*/  FMUL R120, R28.reuse, R16 ;  /* 0x000000101c787220 */ /* 0x040fe20000400000 */
[----:B------:R-:W-:Y:S01]  /*6060*/  FMUL R121, R28, R17 ;  /* 0x000000111c797220 */ /* 0x000fe20000400000 */
[C---:B------:R-:W-:Y:S01]  /*6070*/  FMUL R122, R0.reuse, R18 ;  /* 0x00000012007a7220 */ /* 0x040fe20000400000 */
[----:B------:R-:W-:Y:S01]  /*6080*/  FMUL R123, R0, R19 ;  /* 0x00000013007b7220 */ /* 0x000fe20000400000 */
[----:B------:R-:W-:Y:S02]  /*6090*/  LDSM.16.M88.4 R36, [R2+UR6+0x10e00] ;  /* 0x010e00060224783b */ /* 0x000fe40008000200 */
[----:B------:R-:W-:Y:S01]  /*60a0*/  HMMA.16816.F32 R88, R96, R4, R32 ;  /* 0x000000046058723c */ /* 0x000fe20000001820 */
[----:B------:R-:W-:Y:S01]  /*60b0*/  F2FP.F16.E4M3.UNPACK_B R4, R20 ;  /* 0x00000014ff04723e */ /* 0x000fe200020006ff */
[----:B------:R-:W0:Y:S01]  /*60c0*/  LDSM.16.M88.4 R32, [R2+UR6+0x10c00] ;  /* 0x010c00060220783b */ /* 0x000e220008000200 */
[----:B------:R-:W-:-:S03]  /*60d0*/  F2FP.F16.E4M3.UNPACK_B R5, R21 ;  /* 0x00000015ff05723e */ /* 0x000fc600020006ff */
[----:B-1----:R-:W4:Y:S04]  /*60e0*/  LDL.LU R23, [R1+0x18] ;  /* 0x0000180001177983 */ /* 0x002f280000300800 */
[----:B------:R-:W-:Y:S01]  /*60f0*/  HMMA.16816.F32 R120, R64, R4, R120 ;  /* 0x000000044078723c */ /* 0x000fe20000001878 */
[----:B------:R-:W-:Y:S01]  /*6100*/  F2FP.F16.E4M3.UNPACK_B R4, R24.H1 ;  /* 0x00000018ff04723e */ /* 0x000fe200030006ff */
[----:B------:R-:W4:Y:S01]  /*6110*/  LDL.LU R22, [R1+0x1c] ;  /* 0x00001c0001167983 */ /* 0x000f220000300800 */
[----:B------:R-:W-:-:S03]  /*6120*/  F2FP.F16.E4M3.UNPACK_B R5, R25.H1 ;  /* 0x00000019ff05723e */ /* 0x000fc600030006ff */
[----:B------:R-:W4:Y:S04]  /*6130*/  LDL.LU R15, [R1+0x20] ;  /* 0x00002000010f7983 */ /* 0x000f280000300800 */
[C---:B------:R-:W-:Y:S01]  /*6140*/  HMMA.16816.F32 R92, R96.reuse, R4, R92 ;  /* 0x00000004605c723c */ /* 0x040fe2000000185c */
[----:B------:R-:W-:Y:S01]  /*6150*/  F2FP.F16.E4M3.UNPACK_B R4, R8.H1 ;  /* 0x00000008ff04723e */ /* 0x000fe200030006ff */
[----:B------:R-:W4:Y:S01]  /*6160*/  LDL.LU R7, [R1+0x24] ;  /* 0x0000240001077983 */ /* 0x000f220000300800 */
[----:B------:R-:W-:Y:S02]  /*6170*/  F2FP.F16.E4M3.UNPACK_B R5, R9.H1 ;  /* 0x00000009ff05723e */ /* 0x000fe400030006ff */
[----:B------:R-:W-:Y:S01]  /*6180*/  F2FP.F16.E4M3.UNPACK_B R53, R13 ;  /* 0x0000000dff35723e */ /* 0x000fe200020006ff */
[C---:B------:R-:W-:Y:S01]  /*6190*/  FMUL R58, R0.reuse, R106 ;  /* 0x0000006a003a7220 */ /* 0x040fe20000400000 */
[----:B------:R-:W-:Y:S01]  /*61a0*/  F2FP.F16.E4M3.UNPACK_B R52, R12 ;  /* 0x0000000cff34723e */ /* 0x000fe200020006ff */
[----:B------:R-:W-:Y:S01]  /*61b0*/  FMUL R59, R0, R107 ;  /* 0x0000006b003b7220 */ /* 0x000fe20000400000 */
[----:B------:R-:W-:Y:S01]  /*61c0*/  LDSM.16.M88.4 R44, [R2+UR6+0x11200] ;  /* 0x01120006022c783b */ /* 0x000fe20008000200 */
[----:B------:R-:W-:Y:S03]  /*61d0*/  HMMA.16816.F32 R16, R96, R4, R40 ;  /* 0x000000046010723c */ /* 0x000fe60000001828 */
[----:B------:R-:W1:Y:S01]  /*61e0*/  LDSM.16.M88.4 R40, [R2+UR6+0x11000] ;  /* 0x011000060228783b */ /* 0x000e620008000200 */
[----:B------:R-:W-:-:S02]  /*61f0*/  F2FP.F16.E4M3.UNPACK_B R5, R13.H1 ;  /* 0x0000000dff05723e */ /* 0x000fc400030006ff */
[----:B------:R-:W-:Y:S01]  /*6200*/  F2FP.F16.E4M3.UNPACK_B R4, R12.H1 ;  /* 0x0000000cff04723e */ /* 0x000fe200030006ff */
[----:B------:R-:W2:Y:S04]  /*6210*/  LDSM.16.M88.4 R48, [R2+UR6+0x11400] ;  /* 0x011400060230783b */ /* 0x000ea80008000200 */
[----:B0-----:R0:W-:Y:S04]  /*6220*/  STL [R1+0x26c], R35 ;  /* 0x00026c2301007387 */ /* 0x0011e80000100800 */
[----:B------:R0:W-:Y:S04]  /*6230*/  STL [R1+0x268], R39 ;  /* 0x0002682701007387 */ /* 0x0001e80000100800 */
[----:B-1----:R-:W-:Y:S04]  /*6240*/  STL [R1+0x25c], R42 ;  /* 0x00025c2a01007387 */ /* 0x002fe80000100800 */
[----:B------:R-:W-:Y:S01]  /*6250*/  STL [R1+0x258], R43 ;  /* 0x0002582b01007387 */ /* 0x000fe20000100800 */
[----:B--2---:R-:W-:-:S03]  /*6260*/  FMUL R116, R28, R14 ;  /* 0x0000000e1c747220 */ /* 0x004fc60000400000 */
[----:B------:R-:W2:Y:S01]  /*6270*/  LDL.LU R14, [R1+0x38] ;  /* 0x00003800010e7983 */ /* 0x000ea20000300800 */
[----:B---3--:R-:W-:-:S03]  /*6280*/  FMUL R117, R28, R11 ;  /* 0x0000000b1c757220 */ /* 0x008fc60000400000 */
[----:B------:R-:W3:Y:S04]  /*6290*/  LDL.LU R13, [R1+0x3c] ;  /* 0x00003c00010d7983 */ /* 0x000ee80000300800 */
[----:B------:R-:W3:Y:S04]  /*62a0*/  LDL.LU R12, [R1+0x40] ;  /* 0x00004000010c7983 */ /* 0x000ee80000300800 */
[----:B------:R-:W3:Y:S01]  /*62b0*/  LDL.LU R11, [R1+0x44] ;  /* 0x00004400010b7983 */ /* 0x000ee20000300800 */
[----:B----4-:R-:W-:-:S03]  /*62c0*/  FMUL R118, R0, R10 ;  /* 0x0000000a00767220 */ /* 0x010fc60000400000 */
[----:B------:R-:W4:Y:S01]  /*62d0*/  LDL.LU R10, [R1+0x48] ;  /* 0x00004800010a7983 */ /* 0x000f220000300800 */
[----:B------:R-:W-:-:S03]  /*62e0*/  FMUL R119, R0, R6 ;  /* 0x0000000600777220 */ /* 0x000fc60000400000 */
[----:B------:R-:W4:Y:S04]  /*62f0*/  LDL.LU R9, [R1+0x4c] ;  /* 0x00004c0001097983 */ /* 0x000f280000300800 */
[----:B------:R-:W4:Y:S04]  /*6300*/  LDL.LU R8, [R1+0x50] ;  /* 0x0000500001087983 */ /* 0x000f280000300800 */
[----:B------:R-:W4:Y:S01]  /*6310*/  LDL.LU R6, [R1+0x54] ;  /* 0x0000540001067983 */ /* 0x000f220000300800 */
[----:B------:R-:W-:Y:S01]  /*6320*/  HMMA.16816.F32 R100, R64, R52, R100 ;  /* 0x000000344064723c */ /* 0x000fe20000001864 */
[C---:B------:R-:W-:Y:S01]  /*6330*/  FMUL R56, R28.reuse, R104 ;  /* 0x000000681c387220 */ /* 0x040fe20000400000 */
[----:B------:R-:W-:-:S15]  /*6340*/  FMUL R57, R28, R105 ;  /* 0x000000691c397220 */ /* 0x000fde0000400000 */
[----:B------:R-:W-:-:S03]  /*6350*/  NOP ;  /* 0x0000000000007918 */ /* 0x000fc60000000000 */
[----:B------:R-:W-:Y:S01]  /*6360*/  HMMA.16816.F32 R100, R96, R4, R100 ;  /* 0x000000046064723c */ /* 0x000fe20000001864 */
[----:B------:R-:W-:Y:S02]  /*6370*/  F2FP.F16.E4M3.UNPACK_B R4, R32 ;  /* 0x00000020ff04723e */ /* 0x000fe400020006ff */
[----:B------:R-:W-:-:S07]  /*6380*/  F2FP.F16.E4M3.UNPACK_B R5, R33 ;  /* 0x00000021ff05723e */ /* 0x000fce00020006ff */
[----:B------:R-:W-:Y:S01]  /*6390*/  HMMA.16816.F32 R116, R64, R4, R116 ;  /* 0x000000044074723c */ /* 0x000fe20000001874 */
[----:B------:R-:W-:Y:S02]  /*63a0*/  F2FP.F16.E4M3.UNPACK_B R4, R36 ;  /* 0x00000024ff04723e */ /* 0x000fe400020006ff */
[----:B------:R-:W-:-:S07]  /*63b0*/  F2FP.F16.E4M3.UNPACK_B R5, R37 ;  /* 0x00000025ff05723e */ /* 0x000fce00020006ff */
[----:B------:R-:W-:Y:S01]  /*63c0*/  HMMA.16816.F32 R56, R64, R4, R56 ;  /* 0x000000044038723c */ /* 0x000fe20000001838 */
[----:B------:R-:W-:Y:S02]  /*63d0*/  F2FP.F16.E4M3.UNPACK_B R4, R32.H1 ;  /* 0x00000020ff04723e */ /* 0x000fe400030006ff */
[----:B------:R-:W-:Y:S01]  /*63e0*/  F2FP.F16.E4M3.UNPACK_B R5, R33.H1 ;  /* 0x00000021ff05723e */ /* 0x000fe200030006ff */
[C---:B------:R-:W-:Y:S01]  /*63f0*/  FMUL R52, R28.reuse, R23 ;  /* 0x000000171c347220 */ /* 0x040fe20000400000 */
[----:B------:R-:W-:Y:S01]  /*6400*/  FMUL R53, R28, R22 ;  /* 0x000000161c357220 */ /* 0x000fe20000400000 */
[C---:B------:R-:W-:Y:S01]  /*6410*/  FMUL R54, R0.reuse, R15 ;  /* 0x0000000f00367220 */ /* 0x040fe20000400000 */
[----:B------:R-:W-:-:S03]  /*6420*/  FMUL R55, R0, R7 ;  /* 0x0000000700377220 */ /* 0x000fc60000400000 */
[----:B------:R-:W-:Y:S01]  /*6430*/  HMMA.16816.F32 R116, R96, R4, R116 ;  /* 0x000000046074723c */ /* 0x000fe20000001874 */
[----:B------:R-:W-:Y:S02]  /*6440*/  F2FP.F16.E4M3.UNPACK_B R4, R40 ;  /* 0x00000028ff04723e */ /* 0x000fe400020006ff */
[----:B------:R-:W-:Y:S02]  /*6450*/  F2FP.F16.E4M3.UNPACK_B R5, R41 ;  /* 0x00000029ff05723e */ /* 0x000fe400020006ff */
[----:B------:R-:W-:Y:S02]  /*6460*/  F2FP.F16.E4M3.UNPACK_B R20, R20.H1 ;  /* 0x00000014ff14723e */ /* 0x000fe400030006ff */
[----:B------:R-:W-:-:S03]  /*6470*/  F2FP.F16.E4M3.UNPACK_B R21, R21.H1 ;  /* 0x00000015ff15723e */ /* 0x000fc600030006ff */
[----:B------:R-:W-:Y:S01]  /*6480*/  HMMA.16816.F32 R52, R64, R4, R52 ;  /* 0x000000044034723c */ /* 0x000fe20000001834 */
[----:B------:R-:W-:Y:S02]  /*6490*/  F2FP.F16.E4M3.UNPACK_B R4, R36.H1 ;  /* 0x00000024ff04723e */ /* 0x000fe400030006ff */
[----:B------:R-:W-:-:S05]  /*64a0*/  F2FP.F16.E4M3.UNPACK_B R5, R37.H1 ;  /* 0x00000025ff05723e */ /* 0x000fca00030006ff */
[C---:B------:R-:W-:Y:S08]  /*64b0*/  HMMA.16816.F32 R120, R96.reuse, R20, R120 ;  /* 0x000000146078723c */ /* 0x040ff00000001878 */
[----:B------:R-:W-:Y:S01]  /*64c0*/  HMMA.16816.F32 R20, R96, R4, R56 ;  /* 0x000000046014723c */ /* 0x000fe20000001838 */
[----:B------:R-:W-:Y:S02]  /*64d0*/  F2FP.F16.E4M3.UNPACK_B R4, R40.H1 ;  /* 0x00000028ff04723e */ /* 0x000fe400030006ff */
[----:B------:R-:W-:Y:S01]  /*64e0*/  F2FP.F16.E4M3.UNPACK_B R5, R41.H1 ;  /* 0x00000029ff05723e */ /* 0x000fe200030006ff */
[----:B------:R-:W-:Y:S04]  /*64f0*/  STL [R1+0x24c], R46 ;  /* 0x00024c2e01007387 */ /* 0x000fe80000100800 */
[----:B------:R-:W-:Y:S04]  /*6500*/  STL [R1+0x248], R47 ;  /* 0x0002482f01007387 */ /* 0x000fe80000100800 */
[----:B------:R-:W-:Y:S04]  /*6510*/  STL [R1+0x254], R50 ;  /* 0x0002543201007387 */ /* 0x000fe80000100800 */
[----:B------:R-:W-:Y:S03]  /*6520*/  STL [R1+0x250], R51 ;  /* 0x0002503301007387 */ /* 0x000fe60000100800 */
[----:B0-----:R-:W-:Y:S01]  /*6530*/  IMAD.MOV.U32 R35, RZ, RZ, R20 ;  /* 0x000000ffff237224 */ /* 0x001fe200078e0014 */
[----:B------:R0:W-:Y:S01]  /*6540*/  STL.64 [R1+0x10], R22 ;  /* 0x0000101601007387 */ /* 0x0001e20000100a00 */
[----:B------:R-:W-:-:S03]  /*6550*/  IMAD.MOV.U32 R39, RZ, RZ, R21 ;  /* 0x000000ffff277224 */ /* 0x000fc600078e0015 */
[----:B------:R-:W4:Y:S04]  /*6560*/  LDL.LU R36, [R1] ;  /* 0x0000000001247983 */ /* 0x000f280000300800 */
[----:B------:R-:W4:Y:S01]  /*6570*/  LDL.LU R33, [R1+0x4] ;  /* 0x0000040001217983 */ /* 0x000f220000300800 */
[----:B0-----:R-:W-:Y:S01]  /*6580*/  HMMA.16816.F32 R20, R96, R4, R52 ;  /* 0x000000046014723c */ /* 0x001fe20000001834 */
[----:B------:R-:W-:Y:S02]  /*6590*/  F2FP.F16.E4M3.UNPACK_B R4, R44 ;  /* 0x0000002cff04723e */ /* 0x000fe400020006ff */
[----:B------:R-:W4:Y:S01]  /*65a0*/  LDL.LU R29, [R1+0x8] ;  /* 0x00000800011d7983 */ /* 0x000f220000300800 */
[----:B------:R-:W-:-:S03]  /*65b0*/  F2FP.F16.E4M3.UNPACK_B R5, R45 ;  /* 0x0000002dff05723e */ /* 0x000fc600020006ff */
[----:B------:R-:W4:Y:S04]  /*65c0*/  LDL.LU R24, [R1+0xc] ;  /* 0x00000c0001187983 */ /* 0x000f280000300800 */
[----:B------:R-:W4:Y:S04]  /*65d0*/  LDL.LU R32, [R1+0x68] ;  /* 0x0000680001207983 */ /* 0x000f280000300800 */
[----:B------:R-:W4:Y:S04]  /*65e0*/  LDL.LU R25, [R1+0x6c] ;  /* 0x00006c0001197983 */ /* 0x000f280000300800 */
[----:B------:R-:W-:-:S02]  /*65f0*/  IMAD.MOV.U32 R27, RZ, RZ, R21 ;  /* 0x000000ffff1b7224 */ /* 0x000fc400078e0015 */
[----:B------:R-:W-:Y:S01]  /*6600*/  IMAD.MOV.U32 R7, RZ, RZ, R20 ;  /* 0x000000ffff077224 */ /* 0x000fe200078e0014 */
[----:B------:R-:W4:Y:S04]  /*6610*/  LDL.LU R21, [R1+0x70] ;  /* 0x0000700001157983 */ /* 0x000f280000300800 */
[----:B------:R-:W4:Y:S01]  /*6620*/  LDL.LU R20, [R1+0x74] ;  /* 0x0000740001147983 */ /* 0x000f220000300800 */
[C---:B--2---:R-:W-:Y:S01]  /*6630*/  FMUL R52, R28.reuse, R14 ;  /* 0x0000000e1c347220 */ /* 0x044fe20000400000 */
[----:B---3--:R-:W-:Y:S01]  /*6640*/  FMUL R53, R28, R13 ;  /* 0x0000000d1c357220 */ /* 0x008fe20000400000 */
[C---:B------:R-:W-:Y:S01]  /*6650*/  FMUL R54, R0.reuse, R12 ;  /* 0x0000000c00367220 */ /* 0x040fe20000400000 */
[----:B------:R-:W-:-:S07]  /*6660*/  FMUL R55, R0, R11 ;  /* 0x0000000b00377220 */ /* 0x000fce0000400000 */
[----:B------:R-:W-:Y:S01]  /*6670*/  HMMA.16816.F32 R52, R64, R4, R52 ;  /* 0x000000044034723c */ /* 0x000fe20000001834 */
[C---:B----4-:R-:W-:Y:S01]  /*6680*/  FMUL R56, R28.reuse, R10 ;  /* 0x0000000a1c387220 */ /* 0x050fe20000400000 */
[----:B------:R-:W-:Y:S01]  /*6690*/  FMUL R57, R28, R9 ;  /* 0x000000091c397220 */ /* 0x000fe20000400000 */
[----:B------:R-:W-:Y:S01]  /*66a0*/  F2FP.F16.E4M3.UNPACK_B R4, R48 ;  /* 0x00000030ff04723e */ /* 0x000fe200020006ff */
[C---:B------:R-:W-:Y:S01]  /*66b0*/  FMUL R58, R0.reuse, R8 ;  /* 0x00000008003a7220 */ /* 0x040fe20000400000 */
[----:B------:R-:W-:Y:S01]  /*66c0*/  F2FP.F16.E4M3.UNPACK_B R5, R49 ;  /* 0x00000031ff05723e */ /* 0x000fe200020006ff */
[----:B------:R-:W-:-:S07]  /*66d0*/  FMUL R59, R0, R6 ;  /* 0x00000006003b7220 */ /* 0x000fce0000400000 */
[----:B------:R-:W-:Y:S01]  /*66e0*/  HMMA.16816.F32 R56, R64, R4, R56 ;  /* 0x000000044038723c */ /* 0x000fe20000001838 */
[----:B------:R-:W-:Y:S02]  /*66f0*/  F2FP.F16.E4M3.UNPACK_B R4, R44.H1 ;  /* 0x0000002cff04723e */ /* 0x000fe400030006ff */
[----:B------:R-:W-:-:S07]  /*6700*/  F2FP.F16.E4M3.UNPACK_B R5, R45.H1 ;  /* 0x0000002dff05723e */ /* 0x000fce00030006ff */
[----:B------:R-:W-:Y:S01]  /*6710*/  HMMA.16816.F32 R12, R96, R4, R52 ;  /* 0x00000004600c723c */ /* 0x000fe20000001834 */
[----:B------:R-:W-:Y:S01]  /*6720*/  F2FP.F16.E4M3.UNPACK_B R4, R48.H1 ;  /* 0x00000030ff04723e */ /* 0x000fe200030006ff */
[----:B------:R-:W0:-:S15]  /*6730*/  LDSM.16.M88.4 R52, [R2+UR6+0x11600] ;  /* 0x011600060234783b */ /* 0x000e1e0008000200 */
[----:B------:R-:W-:Y:S02]  /*6740*/  NOP ;  /* 0x0000000000007918 */ /* 0x000fe40000000000 */
[----:B------:R-:W-:Y:S02]  /*6750*/  IMAD.MOV.U32 R11, RZ, RZ, R13 ;  /* 0x000000ffff0b7224 */ /* 0x000fe400078e000d */
[----:B------:R-:W-:Y:S01]  /*6760*/  IMAD.MOV.U32 R10, RZ, RZ, R12 ;  /* 0x000000ffff0a7224 */ /* 0x000fe200078e000c */
[----:B------:R-:W2:Y:S04]  /*6770*/  LDL.LU R13, [R1+0x78] ;  /* 0x00007800010d7983 */ /* 0x000ea80000300800 */
[----:B------:R-:W3:Y:S04]  /*6780*/  LDL.LU R12, [R1+0x7c] ;  /* 0x00007c00010c7983 */ /* 0x000ee80000300800 */
[----:B------:R-:W4:Y:S04]  /*6790*/  LDL.LU R9, [R1+0x80] ;  /* 0x0000800001097983 */ /* 0x000f280000300800 */
[----:B------:R-:W4:Y:S01]  /*67a0*/  LDL.LU R8, [R1+0x84] ;  /* 0x0000840001087983 */ /* 0x000f220000300800 */
[----:B------:R-:W-:-:S07]  /*67b0*/  F2FP.F16.E4M3.UNPACK_B R5, R49.H1 ;  /* 0x00000031ff05723e */ /* 0x000fce00030006ff */
[----:B------:R-:W-:Y:S01]  /*67c0*/  HMMA.16816.F32 R40, R96, R4, R56 ;  /* 0x000000046028723c */ /* 0x000fe20000001838 */
[----:B------:R-:W1:Y:S01]  /*67d0*/  LDSM.16.M88.4 R56, [R2+UR6+0x11800] ;  /* 0x011800060238783b */ /* 0x000e620008000200 */
[----:B0-----:R-:W-:Y:S02]  /*67e0*/  F2FP.F16.E4M3.UNPACK_B R4, R52 ;  /* 0x00000034ff04723e */ /* 0x001fe400020006ff */
[----:B------:R-:W-:Y:S01]  /*67f0*/  F2FP.F16.E4M3.UNPACK_B R5, R53 ;  /* 0x00000035ff05723e */ /* 0x000fe200020006ff */
[----:B------:R-:W-:Y:S02]  /*6800*/  IMAD.MOV.U32 R30, RZ, RZ, R22 ;  /* 0x000000ffff1e7224 */ /* 0x000fe400078e0016 */
[----:B------:R-:W-:Y:S02]  /*6810*/  IMAD.MOV.U32 R31, RZ, RZ, R23 ;  /* 0x000000ffff1f7224 */ /* 0x000fe400078e0017 */
[----:B------:R-:W-:Y:S02]  /*6820*/  IMAD.MOV.U32 R26, RZ, RZ, R14 ;  /* 0x000000ffff1a7224 */ /* 0x000fe400078e000e */
[----:B------:R-:W-:-:S02]  /*6830*/  IMAD.MOV.U32 R6, RZ, RZ, R15 ;  /* 0x000000ffff067224 */ /* 0x000fc400078e000f */
[C---:B------:R-:W-:Y:S01]  /*6840*/  FMUL R108, R28.reuse, R36 ;  /* 0x000000241c6c7220 */ /* 0x040fe20000400000 */
[----:B------:R-:W-:Y:S01]  /*6850*/  FMUL R109, R28, R33 ;  /* 0x000000211c6d7220 */ /* 0x000fe20000400000 */
[C---:B------:R-:W-:Y:S01]  /*6860*/  FMUL R110, R0.reuse, R29 ;  /* 0x0000001d006e7220 */ /* 0x040fe20000400000 */
[----:B------:R-:W-:Y:S01]  /*6870*/  FMUL R111, R0, R24 ;  /* 0x00000018006f7220 */ /* 0x000fe20000400000 */
[----:B------:R-:W-:-:S06]  /*6880*/  FMUL R104, R28, R32 ;  /* 0x000000201c687220 */ /* 0x000fcc0000400000 */
[----:B------:R-:W-:Y:S01]  /*6890*/  HMMA.16816.F32 R108, R64, R4, R108 ;  /* 0x00000004406c723c */ /* 0x000fe2000000186c */
[----:B------:R-:W-:Y:S01]  /*68a0*/  FMUL R105, R28, R25 ;  /* 0x000000191c697220 */ /* 0x000fe20000400000 */
[----:B-1----:R-:W-:Y:S02]  /*68b0*/  F2FP.F16.E4M3.UNPACK_B R4, R56 ;  /* 0x00000038ff04723e */ /* 0x002fe400020006ff */
[----:B------:R-:W-:Y:S01]  /*68c0*/  F2FP.F16.E4M3.UNPACK_B R5, R57 ;  /* 0x00000039ff05723e */ /* 0x000fe200020006ff */
[C---:B------:R-:W-:Y:S01]  /*68d0*/  FMUL R106, R0.reuse, R21 ;  /* 0x00000015006a7220 */ /* 0x040fe20000400000 */
[----:B------:R-:W-:Y:S01]  /*68e0*/  FMUL R107, R0, R20 ;  /* 0x00000014006b7220 */ /* 0x000fe20000400000 */
[----:B------:R-:W-:Y:S02]  /*68f0*/  IMAD.MOV.U32 R24, RZ, RZ, R114 ;  /* 0x000000ffff187224 */ /* 0x000fe400078e0072 */
[----:B------:R-:W-:-:S04]  /*6900*/  IMAD.MOV.U32 R29, RZ, RZ, R113 ;  /* 0x000000ffff1d7224 */ /* 0x000fc800078e0071 */
[----:B------:R-:W-:Y:S01]  /*6910*/  HMMA.16816.F32 R104, R64, R4, R104 ;  /* 0x000000044068723c */ /* 0x000fe20000001868 */
[----:B------:R-:W-:Y:S02]  /*6920*/  F2FP.F16.E4M3.UNPACK_B R4, R60 ;  /* 0x0000003cff04723e */ /* 0x000fe400020006ff */
[----:B------:R-:W-:Y:S01]  /*6930*/  F2FP.F16.E4M3.UNPACK_B R5, R61 ;  /* 0x0000003dff05723e */ /* 0x000fe200020006ff */
[----:B------:R-:W-:Y:S02]  /*6940*/  IMAD.MOV.U32 R22, RZ, RZ, R40 ;  /* 0x000000ffff167224 */ /* 0x000fe400078e0028 */
[----:B------:R-:W-:Y:S02]  /*6950*/  IMAD.MOV.U32 R23, RZ, RZ, R41 ;  /* 0x000000ffff177224 */ /* 0x000fe400078e0029 */
[----:B------:R-:W-:Y:S02]  /*6960*/  IMAD.MOV.U32 R14, RZ, RZ, R42 ;  /* 0x000000ffff0e7224 */ /* 0x000fe400078e002a */
[----:B------:R-:W-:Y:S01]  /*6970*/  IMAD.MOV.U32 R15, RZ, RZ, R43 ;  /* 0x000000ffff0f7224 */ /* 0x000fe200078e002b */
[----:B------:R0:W-:Y:S04]  /*6980*/  STL [R1+0x264], R58 ;  /* 0x0002643a01007387 */ /* 0x0001e80000100800 */
[----:B------:R-:W-:Y:S01]  /*6990*/  STL [R1+0x260], R59 ;  /* 0x0002603b01007387 */ /* 0x000fe20000100800 */
[--C-:B------:R-:W-:Y:S01]  /*69a0*/  FFMA R72, R72, UR13, -R124.reuse ;  /* 0x0000000d48487c23 */ /* 0x100fe2000800087c */
[----:B------:R-:W-:Y:S01]  /*69b0*/  FFMA R73, R73, UR13, -R124 ;  /* 0x0000000d49497c23 */ /* 0x000fe2000800087c */
[----:B------:R-:W-:Y:S01]  /*69c0*/  FFMA R74, R74, UR13, -R3 ;  /* 0x0000000d4a4a7c23 */ /* 0x000fe20008000803 */
[C---:B--2---:R-:W-:Y:S01]  /*69d0*/  FMUL R112, R28.reuse, R13 ;  /* 0x0000000d1c707220 */ /* 0x044fe20000400000 */
[----:B---3--:R-:W-:Y:S01]  /*69e0*/  FMUL R113, R28, R12 ;  /* 0x0000000c1c717220 */ /* 0x008fe20000400000 */
[C---:B----4-:R-:W-:Y:S01]  /*69f0*/  FMUL R114, R0.reuse, R9 ;  /* 0x0000000900727220 */ /* 0x050fe20000400000 */
[----:B------:R-:W-:-:S07]  /*6a00*/  FMUL R115, R0, R8 ;  /* 0x0000000800737220 */ /* 0x000fce0000400000 */
[----:B------:R-:W-:Y:S01]  /*6a10*/  HMMA.16816.F32 R112, R64, R4, R112 ;  /* 0x000000044070723c */ /* 0x000fe20000001870 */
[----:B------:R-:W-:Y:S02]  /*6a20*/  F2FP.F16.E4M3.UNPACK_B R4, R52.H1 ;  /* 0x00000034ff04723e */ /* 0x000fe400030006ff */
[----:B------:R-:W-:-:S07]  /*6a30*/  F2FP.F16.E4M3.UNPACK_B R5, R53.H1 ;  /* 0x00000035ff05723e */ /* 0x000fce00030006ff */
[----:B------:R-:W-:Y:S01]  /*6a40*/  HMMA.16816.F32 R40, R96, R4, R108 ;  /* 0x000000046028723c */ /* 0x000fe2000000186c */
[----:B------:R-:W-:Y:S02]  /*6a50*/  F2FP.F16.E4M3.UNPACK_B R4, R56.H1 ;  /* 0x00000038ff04723e */ /* 0x000fe400030006ff */
[----:B------:R-:W-:-:S15]  /*6a60*/  F2FP.F16.E4M3.UNPACK_B R5, R57.H1 ;  /* 0x00000039ff05723e */ /* 0x000fde00030006ff */
[----:B------:R-:W-:Y:S01]  /*6a70*/  NOP ;  /* 0x0000000000007918 */ /* 0x000fe20000000000 */
[----:B------:R-:W-:Y:S01]  /*6a80*/  STL.64 [R1], R40 ;  /* 0x0000002801007387 */ /* 0x000fe20000100a00 */
[----:B0-----:R-:W-:-:S03]  /*6a90*/  IMAD.MOV.U32 R58, RZ, RZ, R43 ;  /* 0x000000ffff3a7224 */ /* 0x001fc600078e002b */
[----:B------:R0:W-:Y:S02]  /*6aa0*/  STL [R1+0x8], R42 ;  /* 0x0000082a01007387 */ /* 0x0001e40000100800 */
[----:B0-----:R-:W-:Y:S01]  /*6ab0*/  HMMA.16816.F32 R40, R96, R4, R104 ;  /* 0x000000046028723c */ /* 0x001fe20000001868 */
[----:B------:R-:W-:Y:S02]  /*6ac0*/  F2FP.F16.E4M3.UNPACK_B R4, R60.H1 ;  /* 0x0000003cff04723e */ /* 0x000fe400030006ff */
[----:B------:R-:W-:-:S07]  /*6ad0*/  F2FP.F16.E4M3.UNPACK_B R5, R61.H1 ;  /* 0x0000003dff05723e */ /* 0x000fce00030006ff */
[----:B------:R-:W-:Y:S01]  /*6ae0*/  HMMA.16816.F32 R104, R96, R4, R112 ;  /* 0x000000046068723c */ /* 0x000fe20000001870 */
[----:B------:R-:W-:Y:S01]  /*6af0*/  STL [R1+0x1f8], R124 ;  /* 0x0001f87c01007387 */ /* 0x000fe20000100800 */
[----:B------:R-:W-:Y:S01]  /*6b00*/  FMUL R60, R72, 1.4426950216293334961 ;  /* 0x3fb8aa3b483c7820 */ /* 0x000fe20000400000 */
[----:B------:R-:W-:Y:S02]  /*6b10*/  FMUL R57, R73, 1.4426950216293334961 ;  /* 0x3fb8aa3b49397820 */ /* 0x000fe40000400000 */
[----:B------:R0:W-:Y:S04]  /*6b20*/  STL [R1+0x1fc], R3 ;  /* 0x0001fc0301007387 */ /* 0x0001e80000100800 */
[----:B------:R-:W-:Y:S01]  /*6b30*/  IMAD.MOV.U32 R46, RZ, RZ, R41 ;  /* 0x000000ffff2e7224 */ /* 0x000fe200078e0029 */
[----:B------:R-:W2:Y:S01]  /*6b40*/  LDL.LU R72, [R1+0x88] ;  /* 0x0000880001487983 */ /* 0x000ea20000300800 */
[----:B------:R-:W-:-:S03]  /*6b50*/  FMUL R41, R74, 1.4426950216293334961 ;  /* 0x3fb8aa3b4a297820 */ /* 0x000fc60000400000 */
[----:B------:R-:W3:Y:S04]  /*6b60*/  LDL.LU R73, [R1+0x8c] ;  /* 0x00008c0001497983 */ /* 0x000ee80000300800 */
[----:B------:R-:W4:Y:S01]  /*6b70*/  LDL.LU R74, [R1+0x90] ;  /* 0x00009000014a7983 */ /* 0x000f220000300800 */
[----:B------:R-:W-:Y:S02]  /*6b80*/  IMAD.MOV.U32 R50, RZ, RZ, R107 ;  /* 0x000000ffff327224 */ /* 0x000fe400078e006b */
[----:B------:R-:W-:Y:S02]  /*6b90*/  IMAD.MOV.U32 R107, RZ, RZ, R28 ;  /* 0x000000ffff6b7224 */ /* 0x000fe400078e001c */
[----:B------:R-:W2:Y:S04]  /*6ba0*/  LDL.LU R28, [R1+0x94] ;  /* 0x00009400011c7983 */ /* 0x000ea80000300800 */
[----:B------:R-:W3:Y:S01]  /*6bb0*/  LDL.LU R108, [R1+0xb0] ;  /* 0x0000b000016c7983 */ /* 0x000ee20000300800 */
[--C-:B------:R-:W-:Y:S01]  /*6bc0*/  FFMA R69, R69, UR13, -R124.reuse ;  /* 0x0000000d45457c23 */ /* 0x100fe2000800087c */
[--C-:B------:R-:W-:Y:S01]  /*6bd0*/  FFMA R80, R80, UR13, -R124.reuse ;  /* 0x0000000d50507c23 */ /* 0x100fe2000800087c */
[--C-:B------:R-:W-:Y:S01]  /*6be0*/  FFMA R81, R81, UR13, -R124.reuse ;  /* 0x0000000d51517c23 */ /* 0x100fe2000800087c */
[----:B------:R-:W-:Y:S01]  /*6bf0*/  FFMA R4, R68, UR13, -R124 ;  /* 0x0000000d44047c23 */ /* 0x000fe2000800087c */
[--C-:B------:R-:W-:Y:S01]  /*6c00*/  FFMA R70, R70, UR13, -R3.reuse ;  /* 0x0000000d46467c23 */ /* 0x100fe20008000803 */
[--C-:B------:R-:W-:Y:S01]  /*6c10*/  FFMA R71, R71, UR13, -R3.reuse ;  /* 0x0000000d47477c23 */ /* 0x100fe20008000803 */
[--C-:B------:R-:W-:Y:S01]  /*6c20*/  FFMA R82, R82, UR13, -R3.reuse ;  /* 0x0000000d52527c23 */ /* 0x100fe20008000803 */
[----:B------:R-:W-:Y:S01]  /*6c30*/  FFMA R83, R83, UR13, -R3 ;  /* 0x0000000d53537c23 */ /* 0x000fe20008000803 */
[----:B------:R-:W-:Y:S01]  /*6c40*/  FMUL R45, R69, 1.4426950216293334961 ;  /* 0x3fb8aa3b452d7820 */ /* 0x000fe20000400000 */
[----:B------:R-:W-:Y:S01]  /*6c50*/  FMUL R52, R80, 1.4426950216293334961 ;  /* 0x3fb8aa3b50347820 */ /* 0x000fe20000400000 */
[----:B------:R-:W-:Y:S01]  /*6c60*/  FMUL R48, R81, 1.4426950216293334961 ;  /* 0x3fb8aa3b51307820 */ /* 0x000fe20000400000 */
[----:B------:R-:W-:-:S02]  /*6c70*/  IMAD.MOV.U32 R51, RZ, RZ, R40 ;  /* 0x000000ffff337224 */ /* 0x000fc400078e0028 */
[----:B------:R-:W-:Y:S01]  /*6c80*/  FMUL R4, R4, 1.4426950216293334961 ;  /* 0x3fb8aa3b04047820 */ /* 0x000fe20000400000 */
[----:B------:R-:W-:Y:S01]  /*6c90*/  FMUL R32, R70, 1.4426950216293334961 ;  /* 0x3fb8aa3b46207820 */ /* 0x000fe20000400000 */
[----:B------:R-:W-:Y:S01]  /*6ca0*/  FMUL R36, R71, 1.4426950216293334961 ;  /* 0x3fb8aa3b47247820 */ /* 0x000fe20000400000 */
[----:B------:R-:W-:Y:S01]  /*6cb0*/  FMUL R33, R82, 1.4426950216293334961 ;  /* 0x3fb8aa3b52217820 */ /* 0x000fe20000400000 */
[----:B------:R-:W-:Y:S01]  /*6cc0*/  FMUL R40, R83, 1.4426950216293334961 ;  /* 0x3fb8aa3b53287820 */ /* 0x000fe20000400000 */
[----:B------:R-:W-:Y:S01]  /*6cd0*/  MUFU.EX2 R61, R4 ;  /* 0x00000004003d7308 */ /* 0x000fe20000000800 */
[--C-:B------:R-:W-:Y:S01]  /*6ce0*/  FFMA R78, R78, UR13, -R3.reuse ;  /* 0x0000000d4e4e7c23 */ /* 0x100fe20008000803 */
[--C-:B------:R-:W-:Y:S01]  /*6cf0*/  FFMA R79, R79, UR13, -R3.reuse ;  /* 0x0000000d4f4f7c23 */ /* 0x100fe20008000803 */
[----:B------:R-:W-:Y:S01]  /*6d00*/  FFMA R49, R75, UR13, -R3 ;  /* 0x0000000d4b317c23 */ /* 0x000fe20008000803 */
[--C-:B------:R-:W-:Y:S01]  /*6d10*/  FFMA R77, R77, UR13, -R124.reuse ;  /* 0x0000000d4d4d7c23 */ /* 0x100fe2000800087c */
[----:B------:R-:W-:Y:S01]  /*6d20*/  FFMA R76, R76, UR13, -R124 ;  /* 0x0000000d4c4c7c23 */ /* 0x000fe2000800087c */
[----:B------:R-:W1:Y:S02]  /*6d30*/  LDSM.16.M88.4 R68, [R2+UR6+0x11c00] ;  /* 0x011c00060244783b */ /* 0x000e640008000200 */
[----:B------:R-:W0:Y:S01]  /*6d40*/  MUFU.EX2 R45, R45 ;  /* 0x0000002d002d7308 */ /* 0x000e220000000800 */
[----:B------:R-:W-:Y:S01]  /*6d50*/  FMUL R37, R78, 1.4426950216293334961 ;  /* 0x3fb8aa3b4e257820 */ /* 0x000fe20000400000 */
[----:B------:R-:W-:Y:S01]  /*6d60*/  FMUL R44, R79, 1.4426950216293334961 ;  /* 0x3fb8aa3b4f2c7820 */ /* 0x000fe20000400000 */
[----:B------:R-:W4:Y:S05]  /*6d70*/  LDL.LU R80, [R1+0x98] ;  /* 0x0000980001507983 */ /* 0x000f2a0000300800 */
[----:B------:R-:W-:Y:S01]  /*6d80*/  MUFU.EX2 R52, R52 ;  /* 0x0000003400347308 */ /* 0x000fe20000000800 */
[----:B------:R-:W-:-:S07]  /*6d90*/  FMUL R49, R49, 1.4426950216293334961 ;  /* 0x3fb8aa3b31317820 */ /* 0x000fce0000400000 */
[----:B------:R-:W0:Y:S08]  /*6da0*/  MUFU.EX2 R48, R48 ;  /* 0x0000003000307308 */ /* 0x000e300000000800 */
[----:B------:R-:W-:Y:S08]  /*6db0*/  MUFU.EX2 R32, R32 ;  /* 0x0000002000207308 */ /* 0x000ff00000000800 */
[----:B------:R-:W0:Y:S08]  /*6dc0*/  MUFU.EX2 R36, R36 ;  /* 0x0000002400247308 */ /* 0x000e300000000800 */
[----:B------:R-:W-:Y:S08]  /*6dd0*/  MUFU.EX2 R33, R33 ;  /* 0x0000002100217308 */ /* 0x000ff00000000800 */
[----:B------:R-:W1:Y:S01]  /*6de0*/  MUFU.EX2 R40, R40 ;  /* 0x0000002800287308 */ /* 0x000e620000000800 */
[----:B------:R-:W-:Y:S01]  /*6df0*/  FMUL R53, R77, 1.4426950216293334961 ;  /* 0x3fb8aa3b4d357820 */ /* 0x000fe20000400000 */
[----:B0-----:R-:W-:-:S06]  /*6e00*/  F2FP.SATFINITE.E4M3.F32.PACK_AB_MERGE_C R20, R45, R61, RZ ;  /* 0x0000003d2d14723e */ /* 0x001fcc00048070ff */
[----:B------:R-:W-:Y:S01]  /*6e10*/  MUFU.EX2 R41, R41 ;  /* 0x0000002900297308 */ /* 0x000fe20000000800 */
[----:B------:R-:W-:Y:S01]  /*6e20*/  F2FP.SATFINITE.E4M3.F32.PACK_AB_MERGE_C R5, R48, R52, RZ ;  /* 0x000000343005723e */ /* 0x000fe200048070ff */
[----:B------:R-:W-:Y:S01]  /*6e30*/  FMUL R56, R76, 1.4426950216293334961 ;  /* 0x3fb8aa3b4c387820 */ /* 0x000fe20000400000 */
[----:B------:R-:W4:Y:S05]  /*6e40*/  LDL.LU R81, [R1+0x9c] ;  /* 0x00009c0001517983 */ /* 0x000f2a0000300800 */
[----:B------:R-:W-:Y:S01]  /*6e50*/  MUFU.EX2 R37, R37 ;  /* 0x0000002500257308 */ /* 0x000fe20000000800 */
[----:B------:R-:W-:Y:S01]  /*6e60*/  F2FP.SATFINITE.E4M3.F32.PACK_AB_MERGE_C R21, R36, R32, RZ ;  /* 0x000000202415723e */ /* 0x000fe200048070ff */
[----:B------:R-:W4:Y:S06]  /*6e70*/  LDL.LU R82, [R1+0xa0] ;  /* 0x0000a00001527983 */ /* 0x000f2c0000300800 */
[----:B------:R-:W0:Y:S01]  /*6e80*/  MUFU.EX2 R44, R44 ;  /* 0x0000002c002c7308 */ /* 0x000e220000000800 */
[----:B-1----:R-:W-:Y:S01]  /*6e90*/  F2FP.SATFINITE.E4M3.F32.PACK_AB_MERGE_C R8, R40, R33, RZ ;  /* 0x000000212808723e */ /* 0x002fe200048070ff */
[----:B------:R-:W4:Y:S06]  /*6ea0*/  LDL.LU R3, [R1+0xa4] ;  /* 0x0000a40001037983 */ /* 0x000f2c0000300800 */
[----:B------:R-:W1:Y:S01]  /*6eb0*/  MUFU.EX2 R49, R49 ;  /* 0x0000003100317308 */ /* 0x000e620000000800 */
[----:B------:R-:W-:Y:S01]  /*6ec0*/  F2FP.F16.E4M3.UNPACK_B R20, R20 ;  /* 0x00000014ff14723e */ /* 0x000fe200020006ff */
[----:B------:R-:W4:Y:S01]  /*6ed0*/  LDL R109, [R1+0x5c] ;  /* 0x00005c00016d7983 */ /* 0x000f220000100800 */
[----:B------:R-:W-:-:S02]  /*6ee0*/  F2FP.F16.E4M3.UNPACK_B R5, R5 ;  /* 0x00000005ff05723e */ /* 0x000fc400020006ff */
[----:B------:R-:W-:Y:S01]  /*6ef0*/  F2FP.F16.E4M3.UNPACK_B R21, R21 ;  /* 0x00000015ff15723e */ /* 0x000fe200020006ff */
[----:B------:R-:W4:Y:S01]  /*6f00*/  LDL.LU R110, [R1+0xa8] ;  /* 0x0000a800016e7983 */ /* 0x000f220000300800 */
[----:B------:R-:W-:Y:S01]  /*6f10*/  F2FP.F16.E4M3.UNPACK_B R8, R8 ;  /* 0x00000008ff08723e */ /* 0x000fe200020006ff */
[----:B------:R-:W1:Y:S01]  /*6f20*/  MUFU.EX2 R53, R53 ;  /* 0x0000003500357308 */ /* 0x000e620000000800 */
[----:B------:R-:W-:Y:S01]  /*6f30*/  SEL R4, R20, R5, !P1 ;  /* 0x0000000514047207 */ /* 0x000fe20004800000 */
[----:B------:R-:W4:Y:S01]  /*6f40*/  LDL.LU R111, [R1+0xac] ;  /* 0x0000ac00016f7983 */ /* 0x000f220000300800 */
[----:B------:R-:W-:Y:S02]  /*6f50*/  SEL R20, R5, R20, !P1 ;  /* 0x0000001405147207 */ /* 0x000fe40004800000 */
[----:B------:R-:W-:-:S03]  /*6f60*/  SEL R5, R21, R8, !P1 ;  /* 0x0000000815057207 */ /* 0x000fc60004800000 */
[----:B------:R-:W1:Y:S01]  /*6f70*/  MUFU.EX2 R56, R56 ;  /* 0x0000003800387308 */ /* 0x000e620000000800 */
[----:B------:R-:W-:Y:S02]  /*6f80*/  SEL R21, R8, R21, !P1 ;  /* 0x0000001508157207 */ /* 0x000fe40004800000 */
[----:B0-----:R-:W-:Y:S02]  /*6f90*/  F2FP.SATFINITE.E4M3.F32.PACK_AB_MERGE_C R25, R44, R37, RZ ;  /* 0x000000252c19723e */ /* 0x001fe400048070ff */
[----:B-1----:R-:W-:-:S03]  /*6fa0*/  F2FP.SATFINITE.E4M3.F32.PACK_AB_MERGE_C R8, R49, R41, RZ ;  /* 0x000000293108723e */ /* 0x002fc600048070ff */
[----:B------:R-:W0:Y:S01]  /*6fb0*/  MUFU.EX2 R60, R60 ;  /* 0x0000003c003c7308 */ /* 0x000e220000000800 */
[----:B------:R-:W-:Y:S01]  /*6fc0*/  STL [R1+0x204], R45 ;  /* 0x0002042d01007387 */ /* 0x000fe20000100800 */
[----:B------:R-:W-:Y:S02]  /*6fd0*/  F2FP.F16.E4M3.UNPACK_B R25, R25 ;  /* 0x00000019ff19723e */ /* 0x000fe400020006ff */
[----:B------:R-:W-:Y:S01]  /*6fe0*/  F2FP.F16.E4M3.UNPACK_B R8, R8 ;  /* 0x00000008ff08723e */ /* 0x000fe200020006ff */
[----:B------:R-:W-:Y:S03]  /*6ff0*/  STL [R1+0x200], R61 ;  /* 0x0002003d01007387 */ /* 0x000fe60000100800 */
[----:B------:R-:W1:Y:S01]  /*7000*/  MUFU.EX2 R57, R57 ;  /* 0x0000003900397308 */ /* 0x000e620000000800 */
[----:B------:R-:W-:Y:S01]  /*7010*/  STL [R1+0x20c], R48 ;  /* 0x00020c3001007387 */ /* 0x000fe20000100800 */
[----:B------:R-:W-:-:S03]  /*7020*/  SEL R13, R25, R8, !P1 ;  /* 0x00000008190d7207 */ /* 0x000fc60004800000 */
[----:B------:R-:W-:Y:S01]  /*7030*/  STL [R1+0x208], R52 ;  /* 0x0002083401007387 */ /* 0x000fe20000100800 */
[----:B------:R-:W-:-:S03]  /*7040*/  SEL R25, R8, R25, !P1 ;  /* 0x0000001908197207 */ /* 0x000fc60004800000 */
[----:B------:R-:W-:Y:S04]  /*7050*/  STL [R1+0x214], R36 ;  /* 0x0002142401007387 */ /* 0x000fe80000100800 */
[----:B------:R-:W-:Y:S04]  /*7060*/  STL [R1+0x210], R32 ;  /* 0x0002102001007387 */ /* 0x000fe80000100800 */
[----:B------:R-:W-:Y:S04]  /*7070*/  STL [R1+0x21c], R40 ;  /* 0x00021c2801007387 */ /* 0x000fe80000100800 */
[----:B------:R-:W-:Y:S04]  /*7080*/  STL [R1+0x218], R33 ;  /* 0x0002182101007387 */ /* 0x000fe80000100800 */
[----:B------:R-:W-:Y:S04]  /*7090*/  STL.64 [R1+0x240], R54 ;  /* 0x0002403601007387 */ /* 0x000fe80000100a00 */
[----:B------:R-:W-:Y:S04]  /*70a0*/  STL [R1+0x238], R53 ;  /* 0x0002383501007387 */ /* 0x000fe80000100800 */
[----:B------:R-:W-:Y:S04]  /*70b0*/  STL [R1+0x220], R56 ;  /* 0x0002203801007387 */ /* 0x000fe80000100800 */
[----:B------:R-:W-:Y:S04]  /*70c0*/  STL.64 [R1+0x228], R62 ;  /* 0x0002283e01007387 */ /* 0x000fe80000100a00 */
[----:B0-----:R0:W-:Y:S01]  /*70d0*/  STL [R1+0x224], R60 ;  /* 0x0002243c01007387 */ /* 0x0011e20000100800 */
[----:B------:R-:W-:Y:S01]  /*70e0*/  FADD R29, R29, R24 ;  /* 0x000000181d1d7221 */ /* 0x000fe20000000000 */
[----:B------:R-:W-:-:S02]  /*70f0*/  F2FP.SATFINITE.E4M3.F32.PACK_AB_MERGE_C R24, R53, R56, RZ ;  /* 0x000000383518723e */ /* 0x000fc400048070ff */
[----:B-1----:R-:W-:Y:S02]  /*7100*/  F2FP.SATFINITE.E4M3.F32.PACK_AB_MERGE_C R9, R57, R60, RZ ;  /* 0x0000003c3909723e */ /* 0x002fe400048070ff */
[----:B------:R-:W-:Y:S02]  /*7110*/  F2FP.F16.E4M3.UNPACK_B R24, R24 ;  /* 0x00000018ff18723e */ /* 0x000fe400020006ff */
[----:B------:R-:W-:Y:S02]  /*7120*/  F2FP.F16.E4M3.UNPACK_B R9, R9 ;  /* 0x00000009ff09723e */ /* 0x000fe400020006ff */
[----:B------:R-:W-:Y:S02]  /*7130*/  F2FP.F16.E4M3.UNPACK_B R8, R68 ;  /* 0x00000044ff08723e */ /* 0x000fe400020006ff */
[----:B------:R-:W-:Y:S02]  /*7140*/  SEL R12, R24, R9, !P1 ;  /* 0x00000009180c7207 */ /* 0x000fe40004800000 */
[----:B------:R-:W-:-:S02]  /*7150*/  SEL R24, R9, R24, !P1 ;  /* 0x0000001809187207 */ /* 0x000fc40004800000 */
[----:B------:R-:W-:Y:S01]  /*7160*/  F2FP.F16.E4M3.UNPACK_B R9, R69 ;  /* 0x00000045ff09723e */ /* 0x000fe200020006ff */
[----:B0-----:R-:W-:Y:S02]  /*7170*/  IMAD.MOV.U32 R60, RZ, RZ, R22 ;  /* 0x000000ffff3c7224 */ /* 0x001fe400078e0016 */
[----:B------:R-:W-:Y:S02]  /*7180*/  IMAD.MOV.U32 R61, RZ, RZ, R23 ;  /* 0x000000ffff3d7224 */ /* 0x000fe400078e0017 */
[----:B------:R-:W-:Y:S02]  /*7190*/  IMAD.MOV.U32 R62, RZ, RZ, R14 ;  /* 0x000000ffff3e7224 */ /* 0x000fe400078e000e */
[----:B------:R-:W-:Y:S02]  /*71a0*/  IMAD.MOV.U32 R63, RZ, RZ, R15 ;  /* 0x000000ffff3f7224 */ /* 0x000fe400078e000f */
[----:B------:R-:W-:Y:S02]  /*71b0*/  IMAD.MOV.U32 R52, RZ, RZ, R7 ;  /* 0x000000ffff347224 */ /* 0x000fe400078e0007 */
[----:B------:R-:W-:-:S02]  /*71c0*/  IMAD.MOV.U32 R53, RZ, RZ, R27 ;  /* 0x000000ffff357224 */ /* 0x000fc400078e001b */
[----:B------:R-:W-:Y:S02]  /*71d0*/  IMAD.MOV.U32 R54, RZ, RZ, R30 ;  /* 0x000000ffff367224 */ /* 0x000fe400078e001e */
[----:B------:R-:W-:Y:S02]  /*71e0*/  IMAD.MOV.U32 R55, RZ, RZ, R31 ;  /* 0x000000ffff377224 */ /* 0x000fe400078e001f */
[C---:B--2---:R-:W-:Y:S02]  /*71f0*/  FMUL R75, R0.reuse, R28 ;  /* 0x0000001c004b7220 */ /* 0x044fe40000400000 */
[----:B---3--:R-:W-:Y:S04]  /*7200*/  SHFL.IDX PT, R28, R20, R108, 0x1f ;  /* 0x00001f6c141c7589 */ /* 0x008fe800000e0000 */
[----:B------:R0:W-:Y:S04]  /*7210*/  SHFL.IDX PT, R20, R25, R108, 0x1f ;  /* 0x00001f6c19147589 */ /* 0x0001e800000e0000 */
[----:B0-----:R-:W2:Y:S01]  /*7220*/  LDL.LU R25, [R1+0x58] ;  /* 0x0000580001197983 */ /* 0x001ea20000300800 */
[C---:B------:R-:W-:Y:S01]  /*7230*/  FMUL R72, R107.reuse, R72 ;  /* 0x000000486b487220 */ /* 0x040fe20000400000 */
[----:B------:R-:W-:Y:S01]  /*7240*/  FMUL R73, R107, R73 ;  /* 0x000000496b497220 */ /* 0x000fe20000400000 */
[----:B----4-:R-:W-:Y:S01]  /*7250*/  FMUL R74, R0, R74 ;  /* 0x0000004a004a7220 */ /* 0x010fe20000400000 */
[----:B------:R0:W-:Y:S04]  /*7260*/  STL.64 [R1+0x230], R70 ;  /* 0x0002304601007387 */ /* 0x0001e80000100a00 */
[----:B------:R-:W3:Y:S02]  /*7270*/  LDL.LU R22, [R1+0x29c] ;  /* 0x00029c0001167983 */ /* 0x000ee40000300800 */
[----:B------:R-:W-:Y:S01]  /*7280*/  HMMA.16816.F32 R72, R64, R8, R72 ;  /* 0x000000084048723c */ /* 0x000fe20000001848 */
[----:B------:R-:W-:Y:S01]  /*7290*/  F2FP.F16.E4M3.UNPACK_B R8, R68.H1 ;  /* 0x00000044ff08723e */ /* 0x000fe200030006ff */
[----:B------:R-:W4:Y:S01]  /*72a0*/  LDL.LU R23, [R1+0x298] ;  /* 0x0002980001177983 */ /* 0x000f220000300800 */
[----:B------:R-:W-:Y:S01]  /*72b0*/  F2FP.F16.E4M3.UNPACK_B R9, R69.H1 ;  /* 0x00000045ff09723e */ /* 0x000fe200030006ff */
[----:B------:R-:W-:-:S02]  /*72c0*/  IMAD.MOV.U32 R68, RZ, RZ, R10 ;  /* 0x000000ffff447224 */ /* 0x000fc400078e000a */
[----:B------:R-:W3:Y:S01]  /*72d0*/  LDL.LU R14, [R1+0x294] ;  /* 0x00029400010e7983 */ /* 0x000ee20000300800 */
[----:B------:R-:W-:-:S03]  /*72e0*/  IMAD.MOV.U32 R69, RZ, RZ, R11 ;  /* 0x000000ffff457224 */ /* 0x000fc600078e000b */
[----:B------:R-:W3:Y:S01]  /*72f0*/  LDL.LU R15, [R1+0x290] ;  /* 0x00029000010f7983 */ /* 0x000ee20000300800 */
[----:B0-----:R-:W-:-:S03]  /*7300*/  IMAD.MOV.U32 R70, RZ, RZ, R26 ;  /* 0x000000ffff467224 */ /* 0x001fc600078e001a */
[----:B------:R-:W3:Y:S01]  /*7310*/  LDL.LU R10, [R1+0x28c] ;  /* 0x00028c00010a7983 */ /* 0x000ee20000300800 */
[----:B------:R-:W-:-:S03]  /*7320*/  IMAD.MOV.U32 R71, RZ, RZ, R6 ;  /* 0x000000ffff477224 */ /* 0x000fc600078e0006 */
[----:B------:R-:W3:Y:S04]  /*7330*/  LDL.LU R11, [R1+0x288] ;  /* 0x00028800010b7983 */ /* 0x000ee80000300800 */
[----:B------:R-:W3:Y:S04]  /*7340*/  LDL.LU R26, [R1+0x284] ;  /* 0x00028400011a7983 */ /* 0x000ee80000300800 */
[----:B------:R-:W3:Y:S04]  /*7350*/  LDL.LU R6, [R1+0x280] ;  /* 0x0002800001067983 */ /* 0x000ee80000300800 */
[----:B------:R-:W3:Y:S04]  /*7360*/  LDL.LU R7, [R1+0x27c] ;  /* 0x00027c0001077983 */ /* 0x000ee80000300800 */
[----:B------:R-:W3:Y:S04]  /*7370*/  LDL.LU R27, [R1+0x278] ;  /* 0x00027800011b7983 */ /* 0x000ee80000300800 */
[----:B------:R-:W3:Y:S04]  /*7380*/  LDL.LU R30, [R1+0x274] ;  /* 0x00027400011e7983 */ /* 0x000ee80000300800 */
[----:B------:R-:W4:Y:S01]  /*7390*/  LDL.LU R31, [R1+0x270] ;  /* 0x00027000011f7983 */ /* 0x000f220000300800 */
[----:B------:R-:W-:Y:S03]  /*73a0*/  HMMA.16816.F32 R76, R96, R8, R72 ;  /* 0x00000008604c723c */ /* 0x000fe60000001848 */
[----:B------:R-:W0:Y:S04]  /*73b0*/  LDSM.16.M88.4 R72, [R2+UR6+0x11e00] ;  /* 0x011e00060248783b */ /* 0x000e280008000200 */
[----:B------:R-:W-:Y:S04]  /*73c0*/  SHFL.IDX PT, R21, R21, R108, 0x1f ;  /* 0x00001f6c15157589 */ /* 0x000fe800000e0000 */
[----:B------:R-:W-:Y:S01]  /*73d0*/  SHFL.IDX PT, R24, R24, R108, 0x1f ;  /* 0x00001f6c18187589 */ /* 0x000fe200000e0000 */
[C---:B------:R-:W-:Y:S01]  /*73e0*/  FMUL R82, R0.reuse, R82 ;  /* 0x0000005200527220 */ /* 0x040fe20000400000 */
[----:B------:R-:W-:Y:S01]  /*73f0*/  FMUL R83, R0, R3 ;  /* 0x0000000300537220 */ /* 0x000fe20000400000 */
[----:B0-----:R-:W-:-:S02]  /*7400*/  F2FP.F16.E4M3.UNPACK_B R8, R72 ;  /* 0x00000048ff08723e */ /* 0x001fc400020006ff */
[----:B------:R-:W-:Y:S01]  /*7410*/  F2FP.F16.E4M3.UNPACK_B R9, R73 ;  /* 0x00000049ff09723e */ /* 0x000fe200020006ff */
[----:B------:R-:W0:Y:S04]  /*7420*/  SHFL.IDX PT, R2, R4, R109, 0x1f ;  /* 0x00001f6d04027589 */ /* 0x000e2800000e0000 */
[----:B------:R-:W1:Y:S04]  /*7430*/  SHFL.IDX PT, R4, R5, R109, 0x1f ;  /* 0x00001f6d05047589 */ /* 0x000e6800000e0000 */
[----:B------:R-:W0:Y:S01]  /*7440*/  SHFL.IDX PT, R5, R12, R109, 0x1f ;  /* 0x00001f6d0c057589 */ /* 0x000e2200000e0000 */
[----:B------:R-:W-:-:S02]  /*7450*/  F2FP.F16.E4M3.UNPACK_B R72, R72.H1 ;  /* 0x00000048ff48723e */ /* 0x000fc400030006ff */
[----:B------:R-:W-:Y:S01]  /*7460*/  F2FP.F16.E4M3.UNPACK_B R73, R73.H1 ;  /* 0x00000049ff49723e */ /* 0x000fe200030006ff */
[C---:B--2---:R-:W-:Y:S01]  /*7470*/  FMUL R80, R25.reuse, R80 ;  /* 0x0000005019507220 */ /* 0x044fe20000400000 */
[----:B------:R-:W-:-:S07]  /*7480*/  FMUL R81, R25, R81 ;  /* 0x0000005119517220 */ /* 0x000fce0000400000 */
[----:B------:R-:W-:Y:S01]  /*7490*/  HMMA.16816.F32 R80, R64, R8, R80 ;  /* 0x000000084050723c */ /* 0x000fe20000001850 */
[----:B------:R-:W2:Y:S01]  /*74a0*/  SHFL.IDX PT, R8, R13, R109, 0x1f ;  /* 0x00001f6d0d087589 */ /* 0x000ea200000e0000 */
[----:B0-----:R-:W-:Y:S02]  /*74b0*/  SEL R64, R2, R28, !P0 ;  /* 0x0000001c02407207 */ /* 0x001fe40004000000 */
[----:B-1----:R-:W-:Y:S02]  /*74c0*/  SEL R65, R4, R21, !P0 ;  /* 0x0000001504417207 */ /* 0x002fe40004000000 */
[----:B------:R-:W-:-:S14]  /*74d0*/  SEL R66, R5, R24, !P0 ;  /* 0x0000001805427207 */ /* 0x000fdc0004000000 */
[----:B------:R-:W-:Y:S01]  /*74e0*/  HMMA.16816.F32 R80, R96, R72, R80 ;  /* 0x000000486050723c */ /* 0x000fe20000001850 */
[----:B--2---:R-:W-:Y:S02]  /*74f0*/  SEL R67, R8, R20, !P0 ;  /* 0x0000001408437207 */ /* 0x004fe40004000000 */
[----:B---3--:R-:W-:Y:S02]  /*7500*/  F2FP.F16.E4M3.UNPACK_B R96, R30 ;  /* 0x0000001eff60723e */ /* 0x008fe400020006ff */
[----:B----4-:R-:W-:-:S07]  /*7510*/  F2FP.F16.E4M3.UNPACK_B R97, R31 ;  /* 0x0000001fff61723e */ /* 0x010fce00020006ff */
[----:B------:R-:W-:Y:S01]  /*7520*/  HMMA.16816.F32 R96, R64, R96, R84 ;  /* 0x000000604060723c */ /* 0x000fe20000001854 */
[----:B------:R-:W-:Y:S02]  /*7530*/  F2FP.F16.E4M3.UNPACK_B R84, R14 ;  /* 0x0000000eff54723e */ /* 0x000fe400020006ff */
[----:B------:R-:W-:-:S07]  /*7540*/  F2FP.F16.E4M3.UNPACK_B R85, R15 ;  /* 0x0000000fff55723e */ /* 0x000fce00020006ff */
[----:B------:R-:W-:Y:S01]  /*7550*/  HMMA.16816.F32 R84, R64, R84, R100 ;  /* 0x000000544054723c */ /* 0x000fe20000001864 */
[----:B------:R-:W-:Y:S02]  /*7560*/  IMAD.MOV.U32 R100, RZ, RZ, R35 ;  /* 0x000000ffff647224 */ /* 0x000fe400078e0023 */
[----:B------:R-:W2:Y:S01]  /*7570*/  LDL.LU R35, [R1+0x26c] ;  /* 0x00026c0001237983 */ /* 0x000ea20000300800 */
[----:B------:R-:W-:-:S03]  /*7580*/  IMAD.MOV.U32 R101, RZ, RZ, R39 ;  /* 0x000000ffff657224 */ /* 0x000fc600078e0027 */
[----:B------:R-:W3:Y:S04]  /*7590*/  LDL.LU R39, [R1+0x268] ;  /* 0x0002680001277983 */ /* 0x000ee80000300800 */
[----:B------:R-:W4:Y:S04]  /*75a0*/  LDL.LU R102, [R1+0x10] ;  /* 0x0000100001667983 */ /* 0x000f280000300800 */
[----:B------:R-:W4:Y:S01]  /*75b0*/  LDL.LU R103, [R1+0x14] ;  /* 0x0000140001677983 */ /* 0x000f220000300800 */
[----:B------:R-:W-:Y:S02]  /*75c0*/  IMAD.MOV.U32 R47, RZ, RZ, R42 ;  /* 0x000000ffff2f7224 */ /* 0x000fe400078e002a */
[----:B------:R-:W-:Y:S01]  /*75d0*/  IMAD.MOV.U32 R59, RZ, RZ, R104 ;  /* 0x000000ffff3b7224 */ /* 0x000fe200078e0068 */
[----:B------:R-:W-:Y:S01]  /*75e0*/  F2FP.F16.E4M3.UNPACK_B R104, R22 ;  /* 0x00000016ff68723e */ /* 0x000fe200020006ff */
[----:B------:R-:W-:Y:S01]  /*75f0*/  IMAD.MOV.U32 R42, RZ, RZ, R105 ;  /* 0x000000ffff2a7224 */ /* 0x000fe200078e0069 */
[----:B------:R-:W-:-:S02]  /*7600*/  F2FP.F16.E4M3.UNPACK_B R105, R23 ;  /* 0x00000017ff69723e */ /* 0x000fc400020006ff */
[----:B------:R-:W-:Y:S01]  /*7610*/  F2FP.F16.E4M3.UNPACK_B R108, R38 ;  /* 0x00000026ff6c723e */ /* 0x000fe200020006ff */
[----:B------:R-:W-:Y:S02]  /*7620*/  IMAD.MOV.U32 R125, RZ, RZ, R43 ;  /* 0x000000ffff7d7224 */ /* 0x000fe400078e002b */
[----:B------:R-:W-:Y:S02]  /*7630*/  IMAD.MOV.U32 R43, RZ, RZ, R106 ;  /* 0x000000ffff2b7224 */ /* 0x000fe400078e006a */
[----:B------:R-:W-:Y:S01]  /*7640*/  HMMA.16816.F32 R104, R64, R104, R120 ;  /* 0x000000684068723c */ /* 0x000fe20000001878 */
[----:B------:R-:W2:Y:S01]  /*7650*/  LDL.LU R120, [R1] ;  /* 0x0000000001787983 */ /* 0x000ea20000300800 */
[----:B------:R-:W-:Y:S01]  /*7660*/  FADD R9, R111, R110 ;  /* 0x0000006e6f097221 */ /* 0x000fe20000000000 */
[----:B------:R-:W-:Y:S02]  /*7670*/  IMAD.MOV.U32 R123, RZ, RZ, R58 ;  /* 0x000000ffff7b7224 */ /* 0x000fe400078e003a */
[----:B------:R-:W2:Y:S04]  /*7680*/  LDL.LU R121, [R1+0x4] ;  /* 0x0000040001797983 */ /* 0x000ea80000300800 */
[----:B------:R-:W2:Y:S04]  /*7690*/  LDL.LU R122, [R1+0x8] ;  /* 0x00000800017a7983 */ /* 0x000ea80000300800 */
[----:B------:R-:W2:Y:S01]  /*76a0*/  LDL.LU R58, [R1+0x264] ;  /* 0x00026400013a7983 */ /* 0x000ea20000300800 */
[----:B------:R-:W-:-:S02]  /*76b0*/  F2FP.F16.E4M3.UNPACK_B R112, R34 ;  /* 0x00000022ff70723e */ /* 0x000fc400020006ff */
[----:B---3--:R-:W-:-:S07]  /*76c0*/  F2FP.F16.E4M3.UNPACK_B R109, R39 ;  /* 0x00000027ff6d723e */ /* 0x008fce00020006ff */
[----:B----4-:R-:W-:Y:S01]  /*76d0*/  HMMA.16816.F32 R108, R64, R108, R100 ;  /* 0x0000006c406c723c */ /* 0x010fe20000001864 */
[----:B------:R-:W-:Y:S02]  /*76e0*/  IMAD.MOV.U32 R100, RZ, RZ, R59 ;  /* 0x000000ffff647224 */ /* 0x000fe400078e003b */
[----:B------:R-:W3:Y:S01]  /*76f0*/  LDL.LU R59, [R1+0x260] ;  /* 0x00026000013b7983 */ /* 0x000ee20000300800 */
[----:B------:R-:W-:Y:S02]  /*7700*/  IMAD.MOV.U32 R101, RZ, RZ, R42 ;  /* 0x000000ffff657224 */ /* 0x000fe400078e002a */
[----:B------:R-:W-:Y:S01]  /*7710*/  IMAD.MOV.U32 R102, RZ, RZ, R43 ;  /* 0x000000ffff667224 */ /* 0x000fe200078e002b */
[----:B------:R-:W4:Y:S04]  /*7720*/  LDL.LU R42, [R1+0x25c] ;  /* 0x00025c00012a7983 */ /* 0x000f280000300800 */
[----:B------:R-:W3:Y:S01]  /*7730*/  LDL.LU R43, [R1+0x258] ;  /* 0x00025800012b7983 */ /* 0x000ee20000300800 */
[----:B--2---:R-:W-:Y:S01]  /*7740*/  F2FP.F16.E4M3.UNPACK_B R113, R35 ;  /* 0x00000023ff71723e */ /* 0x004fe200020006ff */
[----:B------:R-:W-:-:S02]  /*7750*/  IMAD.MOV.U32 R103, RZ, RZ, R50 ;  /* 0x000000ffff677224 */ /* 0x000fc400078e0032 */
[----:B------:R-:W2:Y:S04]  /*7760*/  LDL.LU R50, [R1+0x254] ;  /* 0x0002540001327983 */ /* 0x000ea80000300800 */
[----:B------:R-:W-:Y:S01]  /*7770*/  HMMA.16816.F32 R112, R64, R112, R116 ;  /* 0x000000704070723c */ /* 0x000fe20000001874 */
[----:B------:R-:W-:Y:S02]  /*7780*/  IMAD.MOV.U32 R116, RZ, RZ, R51 ;  /* 0x000000ffff747224 */ /* 0x000fe400078e0033 */
[----:B------:R-:W2:Y:S01]  /*7790*/  LDL.LU R51, [R1+0x250] ;  /* 0x0002500001337983 */ /* 0x000ea20000300800 */
[----:B------:R-:W-:Y:S02]  /*77a0*/  IMAD.MOV.U32 R117, RZ, RZ, R46 ;  /* 0x000000ffff757224 */ /* 0x000fe400078e002e */
[----:B------:R-:W-:Y:S01]  /*77b0*/  IMAD.MOV.U32 R118, RZ, RZ, R47 ;  /* 0x000000ffff767224 */ /* 0x000fe200078e002f */
[----:B------:R-:W2:Y:S04]  /*77c0*/  LDL.LU R46, [R1+0x24c] ;  /* 0x00024c00012e7983 */ /* 0x000ea80000300800 */
[----:B------:R-:W2:Y:S01]  /*77d0*/  LDL.LU R47, [R1+0x248] ;  /* 0x00024800012f7983 */ /* 0x000ea20000300800 */
[----:B------:R-:W-:-:S02]  /*77e0*/  F2FP.F16.E4M3.UNPACK_B R12, R6 ;  /* 0x00000006ff0c723e */ /* 0x000fc400020006ff */
        /* <DEDUP_REMOVED lines=8> */
[----:B----4-:R-:W-:Y:S02]  /*7870*/  F2FP.F16.E4M3.UNPACK_B R12, R42 ;  /* 0x0000002aff0c723e */ /* 0x010fe400020006ff */
[----:B---3--:R-:W-:-:S07]  /*7880*/  F2FP.F16.E4M3.UNPACK_B R13, R43 ;  /* 0x0000002bff0d723e */ /* 0x008fce00020006ff */
[----:B------:R-:W-:Y:S01]  /*7890*/  HMMA.16816.F32 R52, R64, R12, R52 ;  /* 0x0000000c4034723c */ /* 0x000fe20000001834 */
[----:B--2---:R-:W-:Y:S02]  /*78a0*/  F2FP.F16.E4M3.UNPACK_B R12, R46 ;  /* 0x0000002eff0c723e */ /* 0x004fe400020006ff */
[----:B------:R-:W-:-:S15]  /*78b0*/  F2FP.F16.E4M3.UNPACK_B R13, R47 ;  /* 0x0000002fff0d723e */ /* 0x000fde00020006ff */
[----:B------:R-:W-:Y:S01]  /*78c0*/  NOP ;  /* 0x0000000000007918 */ /* 0x000fe20000000000 */
[----:B------:R-:W-:Y:S02]  /*78d0*/  IMAD.MOV.U32 R33, RZ, RZ, R54 ;  /* 0x000000ffff217224 */ /* 0x000fe400078e0036 */
[----:B------:R-:W-:Y:S02]  /*78e0*/  IMAD.MOV.U32 R36, RZ, RZ, R55 ;  /* 0x000000ffff247224 */ /* 0x000fe400078e0037 */
[----:B------:R-:W2:Y:S01]  /*78f0*/  LDL.LU.64 R54, [R1+0x240] ;  /* 0x0002400001367983 */ /* 0x000ea20000300a00 */
[----:B------:R-:W-:Y:S01]  /*7900*/  HMMA.16816.F32 R68, R64, R12, R68 ;  /* 0x0000000c4044723c */ /* 0x000fe20000001844 */
[----:B------:R-:W-:Y:S02]  /*7910*/  F2FP.F16.E4M3.UNPACK_B R12, R50 ;  /* 0x00000032ff0c723e */ /* 0x000fe400020006ff */
[----:B------:R-:W-:-:S07]  /*7920*/  F2FP.F16.E4M3.UNPACK_B R13, R51 ;  /* 0x00000033ff0d723e */ /* 0x000fce00020006ff */
[----:B------:R-:W-:Y:S01]  /*7930*/  HMMA.16816.F32 R60, R64, R12, R60 ;  /* 0x0000000c403c723c */ /* 0x000fe2000000183c */
[----:B------:R-:W-:Y:S02]  /*7940*/  IMAD.MOV.U32 R56, RZ, RZ, R52 ;  /* 0x000000ffff387224 */ /* 0x000fe400078e0034 */
[----:B------:R-:W-:Y:S02]  /*7950*/  IMAD.MOV.U32 R40, RZ, RZ, R53 ;  /* 0x000000ffff287224 */ /* 0x000fe400078e0035 */
[----:B------:R-:W3:Y:S04]  /*7960*/  LDL.LU R53, [R1+0x238] ;  /* 0x0002380001357983 */ /* 0x000ee80000300800 */
[----:B------:R-:W-:Y:S02]  /*7970*/  IMAD.MOV.U32 R52, RZ, RZ, R70 ;  /* 0x000000ffff347224 */ /* 0x000fe400078e0046 */
[----:B------:R-:W-:-:S02]  /*7980*/  IMAD.MOV.U32 R45, RZ, RZ, R71 ;  /* 0x000000ffff2d7224 */ /* 0x000fc400078e0047 */
[----:B------:R-:W4:Y:S01]  /*7990*/  LDL.LU.64 R70, [R1+0x230] ;  /* 0x0002300001467983 */ /* 0x000f220000300a00 */
[----:B------:R-:W-:Y:S02]  /*79a0*/  IMAD.MOV.U32 R32, RZ, RZ, R68 ;  /* 0x000000ffff207224 */ /* 0x000fe400078e0044 */
[----:B------:R-:W-:-:S03]  /*79b0*/  IMAD.MOV.U32 R48, RZ, RZ, R69 ;  /* 0x000000ffff307224 */ /* 0x000fc600078e0045 */
[----:B------:R-:W-:Y:S02]  /*79c0*/  IMAD.MOV.U32 R69, RZ, RZ, R62 ;  /* 0x000000ffff457224 */ /* 0x000fe400078e003e */
[----:B------:R-:W-:Y:S02]  /*79d0*/  IMAD.MOV.U32 R68, RZ, RZ, R63 ;  /* 0x000000ffff447224 */ /* 0x000fe400078e003f */
[----:B------:R-:W3:Y:S01]  /*79e0*/  LDL.LU.64 R62, [R1+0x228] ;  /* 0x00022800013e7983 */ /* 0x000ee20000300a00 */
[----:B------:R-:W-:Y:S02]  /*79f0*/  IMAD.MOV.U32 R72, RZ, RZ, R61 ;  /* 0x000000ffff487224 */ /* 0x000fe400078e003d */
[----:B------:R-:W-:Y:S02]  /*7a00*/  IMAD.MOV.U32 R119, RZ, RZ, R125 ;  /* 0x000000ffff777224 */ /* 0x000fe400078e007d */
[----:B------:R-:W-:Y:S02]  /*7a10*/  IMAD.MOV.U32 R73, RZ, RZ, R60 ;  /* 0x000000ffff497224 */ /* 0x000fe400078e003c */
[----:B------:R-:W3:Y:S01]  /*7a20*/  LDL.LU R60, [R1+0x224] ;  /* 0x00022400013c7983 */ /* 0x000ee20000300800 */
[----:B------:R-:W-:-:S02]  /*7a30*/  F2FP.F16.E4M3.UNPACK_B R6, R6.H1 ;  /* 0x00000006ff06723e */ /* 0x000fc400030006ff */
[----:B------:R-:W-:Y:S02]  /*7a40*/  F2FP.F16.E4M3.UNPACK_B R7, R7.H1 ;  /* 0x00000007ff07723e */ /* 0x000fe400030006ff */
[----:B--2---:R-:W-:Y:S02]  /*7a50*/  F2FP.F16.E4M3.UNPACK_B R12, R54 ;  /* 0x00000036ff0c723e */ /* 0x004fe400020006ff */
[----:B------:R-:W-:-:S07]  /*7a60*/  F2FP.F16.E4M3.UNPACK_B R13, R55 ;  /* 0x00000037ff0d723e */ /* 0x000fce00020006ff */
[----:B------:R-:W-:Y:S01]  /*7a70*/  HMMA.16816.F32 R120, R64, R12, R120 ;  /* 0x0000000c4078723c */ /* 0x000fe20000001878 */
[----:B----4-:R-:W-:Y:S02]  /*7a80*/  F2FP.F16.E4M3.UNPACK_B R12, R70 ;  /* 0x00000046ff0c723e */ /* 0x010fe400020006ff */
[----:B------:R-:W-:-:S15]  /*7a90*/  F2FP.F16.E4M3.UNPACK_B R13, R71 ;  /* 0x00000047ff0d723e */ /* 0x000fde00020006ff */
[----:B------:R-:W-:Y:S01]  /*7aa0*/  NOP ;  /* 0x0000000000007918 */ /* 0x000fe20000000000 */
[----:B------:R-:W-:Y:S01]  /*7ab0*/  IMAD.MOV.U32 R61, RZ, RZ, R120 ;  /* 0x000000ffff3d7224 */ /* 0x000fe200078e0078 */
[----:B------:R-:W-:Y:S01]  /*7ac0*/  F2FP.F16.E4M3.UNPACK_B R120, R58 ;  /* 0x0000003aff78723e */ /* 0x000fe200020006ff */
[----:B------:R-:W-:Y:S01]  /*7ad0*/  IMAD.MOV.U32 R3, RZ, RZ, R121 ;  /* 0x000000ffff037224 */ /* 0x000fe200078e0079 */
[----:B------:R-:W-:Y:S01]  /*7ae0*/  F2FP.F16.E4M3.UNPACK_B R121, R59 ;  /* 0x0000003bff79723e */ /* 0x000fe200020006ff */
[----:B------:R-:W-:Y:S01]  /*7af0*/  IMAD.MOV.U32 R124, RZ, RZ, R122 ;  /* 0x000000ffff7c7224 */ /* 0x000fe200078e007a */
[----:B------:R-:W-:Y:S01]  /*7b00*/  HMMA.16816.F32 R76, R64, R12, R76 ;  /* 0x0000000c404c723c */ /* 0x000fe2000000184c */
[----:B------:R-:W-:Y:S01]  /*7b10*/  IMAD.MOV.U32 R125, RZ, RZ, R123 ;  /* 0x000000ffff7d7224 */ /* 0x000fe200078e007b */
[----:B------:R-:W-:Y:S02]  /*7b20*/  F2FP.F16.E4M3.UNPACK_B R12, R74 ;  /* 0x0000004aff0c723e */ /* 0x000fe400020006ff */
[----:B------:R-:W-:-:S04]  /*7b30*/  F2FP.F16.E4M3.UNPACK_B R13, R75 ;  /* 0x0000004bff0d723e */ /* 0x000fc800020006ff */
[----:B------:R-:W-:Y:S01]  /*7b40*/  HMMA.16816.F32 R120, R64, R120, R116 ;  /* 0x000000784078723c */ /* 0x000fe20000001874 */
[----:B---3--:R-:W-:Y:S02]  /*7b50*/  F2FP.F16.E4M3.UNPACK_B R116, R62 ;  /* 0x0000003eff74723e */ /* 0x008fe400020006ff */
[----:B------:R-:W-:-:S05]  /*7b60*/  F2FP.F16.E4M3.UNPACK_B R117, R63 ;  /* 0x0000003fff75723e */ /* 0x000fca00020006ff */
[C---:B------:R-:W-:Y:S01]  /*7b70*/  HMMA.16816.F32 R80, R64.reuse, R12, R80 ;  /* 0x0000000c4050723c */ /* 0x040fe20000001850 */
[----:B------:R-:W2:Y:S04]  /*7b80*/  LDL.LU R12, [R1+0xdc] ;  /* 0x0000dc00010c7983 */ /* 0x000ea80000300800 */
[----:B------:R-:W3:Y:S03]  /*7b90*/  LDL.LU R13, [R1+0xb4] ;  /* 0x0000b400010d7983 */ /* 0x000ee60000300800 */
[----:B------:R-:W-:Y:S01]  /*7ba0*/  HMMA.16816.F32 R116, R64, R116, R100 ;  /* 0x000000744074723c */ /* 0x000fe20000001864 */
[----:B------:R-:W-:Y:S02]  /*7bb0*/  SEL R100, R28, R2, !P0 ;  /* 0x000000021c647207 */ /* 0x000fe40004000000 */
[----:B------:R-:W4:Y:S01]  /*7bc0*/  LDL.LU R2, [R1+0xcc] ;  /* 0x0000cc0001027983 */ /* 0x000f220000300800 */
[----:B------:R-:W-:-:S02]  /*7bd0*/  SEL R101, R21, R4, !P0 ;  /* 0x0000000415657207 */ /* 0x000fc40004000000 */
[----:B------:R-:W-:Y:S01]  /*7be0*/  SEL R102, R24, R5, !P0 ;  /* 0x0000000518667207 */ /* 0x000fe20004000000 */
[----:B------:R-:W2:Y:S01]  /*7bf0*/  LDL.LU R28, [R1+0xbc] ;  /* 0x0000bc00011c7983 */ /* 0x000ea20000300800 */
[----:B------:R-:W-:-:S03]  /*7c00*/  SEL R103, R20, R8, !P0 ;  /* 0x0000000814677207 */ /* 0x000fc60004000000 */
[----:B------:R-:W2:Y:S04]  /*7c10*/  LDL.LU R4, [R1+0xd8] ;  /* 0x0000d80001047983 */ /* 0x000ea80000300800 */
[----:B------:R-:W2:Y:S01]  /*7c20*/  LDL.LU R21, [R1+0xe0] ;  /* 0x0000e00001157983 */ /* 0x000ea20000300800 */
[----:B------:R-:W-:Y:S03]  /*7c30*/  HMMA.16816.F32 R64, R100, R6, R88 ;  /* 0x000000066440723c */ /* 0x000fe60000001858 */
[----:B------:R-:W2:Y:S04]  /*7c40*/  LDL.LU R24, [R1+0xd4] ;  /* 0x0000d40001187983 */ /* 0x000ea80000300800 */
[----:B------:R-:W2:Y:S04]  /*7c50*/  LDL.LU R5, [R1+0xc8] ;  /* 0x0000c80001057983 */ /* 0x000ea80000300800 */
[----:B------:R-:W2:Y:S04]  /*7c60*/  LDL.LU R20, [R1+0xc4] ;  /* 0x0000c40001147983 */ /* 0x000ea80000300800 */
[----:B------:R-:W2:Y:S04]  /*7c70*/  LDL.LU R8, [R1+0xc0] ;  /* 0x0000c00001087983 */ /* 0x000ea80000300800 */
[----:B------:R-:W2:Y:S04]  /*7c80*/  LDL.LU R90, [R1+0xb8] ;  /* 0x0000b800015a7983 */ /* 0x000ea80000300800 */
[----:B------:R-:W3:Y:S01]  /*7c90*/  LDL.LU R91, [R1+0xd0] ;  /* 0x0000d000015b7983 */ /* 0x000ee20000300800 */
[----:B------:R-:W-:-:S02]  /*7ca0*/  F2FP.F16.E4M3.UNPACK_B R10, R10.H1 ;  /* 0x0000000aff0a723e */ /* 0x000fc400030006ff */
[----:B------:R-:W-:Y:S02]  /*7cb0*/  F2FP.F16.E4M3.UNPACK_B R11, R11.H1 ;  /* 0x0000000bff0b723e */ /* 0x000fe400030006ff */
[----:B------:R-:W-:Y:S02]  /*7cc0*/  F2FP.F16.E4M3.UNPACK_B R22, R22.H1 ;  /* 0x00000016ff16723e */ /* 0x000fe400030006ff */
[----:B------:R-:W-:Y:S02]  /*7cd0*/  F2FP.F16.E4M3.UNPACK_B R23, R23.H1 ;  /* 0x00000017ff17723e */ /* 0x000fe400030006ff */
[----:B------:R-:W-:Y:S02]  /*7ce0*/  F2FP.F16.E4M3.UNPACK_B R14, R14.H1 ;  /* 0x0000000eff0e723e */ /* 0x000fe400030006ff */
[----:B------:R-:W-:-:S07]  /*7cf0*/  F2FP.F16.E4M3.UNPACK_B R15, R15.H1 ;  /* 0x0000000fff0f723e */ /* 0x000fce00030006ff */
[----:B------:R-:W-:Y:S01]  /*7d00*/  HMMA.16816.F32 R84, R100, R14, R84 ;  /* 0x0000000e6454723c */ /* 0x000fe20000001854 */
[----:B------:R-:W-:Y:S02]  /*7d10*/  IMAD.MOV.U32 R14, RZ, RZ, R52 ;  /* 0x000000ffff0e7224 */ /* 0x000fe400078e0034 */
[----:B------:R-:W-:Y:S02]  /*7d20*/  IMAD.MOV.U32 R15, RZ, RZ, R45 ;  /* 0x000000ffff0f7224 */ /* 0x000fe400078e002d */
[----:B----4-:R-:W-:Y:S01]  /*7d30*/  FADD R2, R2, R29 ;  /* 0x0000001d02027221 */ /* 0x010fe20000000000 */
[----:B--2---:R-:W-:-:S03]  /*7d40*/  FADD R9, R90, R9 ;  /* 0x000000095a097221 */ /* 0x004fc60000000000 */
[----:B---3--:R-:W-:Y:S01]  /*7d50*/  FADD R2, R91, R2 ;  /* 0x000000025b027221 */ /* 0x008fe20000000000 */
[----:B------:R-:W-:-:S03]  /*7d60*/  FADD R9, R20, R9 ;  /* 0x0000000914097221 */ /* 0x000fc60000000000 */
[----:B------:R-:W-:Y:S01]  /*7d70*/  FADD R4, R4, R2 ;  /* 0x0000000204047221 */ /* 0x000fe20000000000 */
[----:B------:R-:W-:-:S03]  /*7d80*/  FADD R2, R8, R9 ;  /* 0x0000000908027221 */ /* 0x000fc60000000000 */
[----:B------:R-:W-:Y:S01]  /*7d90*/  FADD R4, R24, R4 ;  /* 0x0000000418047221 */ /* 0x000fe20000000000 */
[----:B------:R-:W-:Y:S01]  /*7da0*/  FADD R2, R5, R2 ;  /* 0x0000000205027221 */ /* 0x000fe20000000000 */
[C---:B------:R-:W-:Y:S01]  /*7db0*/  HMMA.16816.F32 R88, R100.reuse, R10, R16 ;  /* 0x0000000a6458723c */ /* 0x040fe20000001810 */
[----:B------:R-:W-:Y:S02]  /*7dc0*/  IMAD.MOV.U32 R20, RZ, RZ, R56 ;  /* 0x000000ffff147224 */ /* 0x000fe400078e0038 */
[----:B------:R-:W-:Y:S01]  /*7dd0*/  FADD R4, R21, R4 ;  /* 0x0000000415047221 */ /* 0x000fe20000000000 */
[----:B------:R-:W-:Y:S01]  /*7de0*/  FADD R2, R28, R2 ;  /* 0x000000021c027221 */ /* 0x000fe20000000000 */
[----:B------:R-:W2:Y:S01]  /*7df0*/  LDL.LU R56, [R1+0x220] ;  /* 0x0002200001387983 */ /* 0x000ea20000300800 */
[----:B------:R-:W-:Y:S02]  /*7e00*/  IMAD.MOV.U32 R21, RZ, RZ, R40 ;  /* 0x000000ffff157224 */ /* 0x000fe400078e0028 */
[----:B------:R-:W-:Y:S01]  /*7e10*/  FADD R4, R12, R4 ;  /* 0x000000040c047221 */ /* 0x000fe20000000000 */
[----:B------:R-:W-:Y:S01]  /*7e20*/  HMMA.16816.F32 R16, R100, R22, R104 ;  /* 0x000000166410723c */ /* 0x000fe20000001868 */
[----:B------:R-:W3:Y:S01]  /*7e30*/  LDL.LU R40, [R1+0x21c] ;  /* 0x00021c0001287983 */ /* 0x000ee20000300800 */
[----:B------:R-:W-:-:S02]  /*7e40*/  IMAD.MOV.U32 R22, RZ, RZ, R33 ;  /* 0x000000ffff167224 */ /* 0x000fc400078e0021 */
[----:B------:R-:W-:Y:S01]  /*7e50*/  FADD R2, R13, R2 ;  /* 0x000000020d027221 */ /* 0x000fe20000000000 */
[----:B------:R-:W-:Y:S01]  /*7e60*/  IMAD.MOV.U32 R23, RZ, RZ, R36 ;  /* 0x000000ffff177224 */ /* 0x000fe200078e0024 */
[----:B------:R-:W4:Y:S01]  /*7e70*/  LDL.LU R33, [R1+0x218] ;  /* 0x0002180001217983 */ /* 0x000f220000300800 */
[----:B------:R-:W-:Y:S02]  /*7e80*/  IMAD.MOV.U32 R12, RZ, RZ, R32 ;  /* 0x000000ffff0c7224 */ /* 0x000fe400078e0020 */
[----:B------:R-:W-:Y:S01]  /*7e90*/  IMAD.MOV.U32 R13, RZ, RZ, R48 ;  /* 0x000000ffff0d7224 */ /* 0x000fe200078e0030 */
[----:B------:R-:W2:Y:S01]  /*7ea0*/  LDL.LU R36, [R1+0x214] ;  /* 0x0002140001247983 */ /* 0x000ea20000300800 */
[----:B------:R-:W-:-:S03]  /*7eb0*/  IMAD.MOV.U32 R28, RZ, RZ, R61 ;  /* 0x000000ffff1c7224 */ /* 0x000fc600078e003d */
[----:B------:R-:W2:Y:S04]  /*7ec0*/  LDL.LU R32, [R1+0x210] ;  /* 0x0002100001207983 */ /* 0x000ea80000300800 */
[----:B------:R-:W2:Y:S04]  /*7ed0*/  LDL.LU R48, [R1+0x20c] ;  /* 0x00020c0001307983 */ /* 0x000ea80000300800 */
[----:B------:R-:W2:Y:S04]  /*7ee0*/  LDL.LU R52, [R1+0x208] ;  /* 0x0002080001347983 */ /* 0x000ea80000300800 */
[----:B------:R-:W2:Y:S04]  /*7ef0*/  LDL.LU R45, [R1+0x204] ;  /* 0x00020400012d7983 */ /* 0x000ea80000300800 */
[----:B------:R-:W2:Y:S01]  /*7f00*/  LDL.LU R61, [R1+0x200] ;  /* 0x00020000013d7983 */ /* 0x000ea20000300800 */
[----:B------:R-:W-:-:S02]  /*7f10*/  F2FP.F16.E4M3.UNPACK_B R34, R34.H1 ;  /* 0x00000022ff22723e */ /* 0x000fc400030006ff */
[----:B------:R-:W-:Y:S02]  /*7f20*/  F2FP.F16.E4M3.UNPACK_B R35, R35.H1 ;  /* 0x00000023ff23723e */ /* 0x000fe400030006ff */
[----:B------:R-:W-:Y:S02]  /*7f30*/  F2FP.F16.E4M3.UNPACK_B R30, R30.H1 ;  /* 0x0000001eff1e723e */ /* 0x000fe400030006ff */
[----:B------:R-:W-:Y:S01]  /*7f40*/  F2FP.F16.E4M3.UNPACK_B R31, R31.H1 ;  /* 0x0000001fff1f723e */ /* 0x000fe200030006ff */
[----:B------:R-:W-:Y:S01]  /*7f50*/  IMAD.MOV.U32 R29, RZ, RZ, R3 ;  /* 0x000000ffff1d7224 */ /* 0x000fe200078e0003 */
[----:B------:R-:W-:Y:S01]  /*7f60*/  F2FP.F16.E4M3.UNPACK_B R42, R42.H1 ;  /* 0x0000002aff2a723e */ /* 0x000fe200030006ff */
[----:B------:R-:W3:Y:S01]  /*7f70*/  LDL.LU R3, [R1+0x1fc] ;  /* 0x0001fc0001037983 */ /* 0x000ee20000300800 */
[----:B------:R-:W-:-:S03]  /*7f80*/  F2FP.F16.E4M3.UNPACK_B R43, R43.H1 ;  /* 0x0000002bff2b723e */ /* 0x000fc600030006ff */
[----:B------:R-:W-:Y:S01]  /*7f90*/  HMMA.16816.F32 R96, R100, R30, R96 ;  /* 0x0000001e6460723c */ /* 0x000fe20000001860 */
[----:B------:R-:W-:Y:S02]  /*7fa0*/  IMAD.MOV.U32 R30, RZ, RZ, R124 ;  /* 0x000000ffff1e7224 */ /* 0x000fe400078e007c */
[----:B------:R-:W3:Y:S01]  /*7fb0*/  LDL.LU R124, [R1+0x1f8] ;  /* 0x0001f800017c7983 */ /* 0x000ee20000300800 */
[----:B------:R-:W-:-:S03]  /*7fc0*/  IMAD.MOV.U32 R31, RZ, RZ, R125 ;  /* 0x000000ffff1f7224 */ /* 0x000fc600078e007d */
[----:B------:R-:W3:Y:S01]  /*7fd0*/  LDL.LU R125, [R1+0x1f4] ;  /* 0x0001f400017d7983 */ /* 0x000ee20000300800 */
[----:B------:R-:W-:Y:S02]  /*7fe0*/  F2FP.F16.E4M3.UNPACK_B R46, R46.H1 ;  /* 0x0000002eff2e723e */ /* 0x000fe400030006ff */
[----:B------:R-:W-:Y:S01]  /*7ff0*/  F2FP.F16.E4M3.UNPACK_B R47, R47.H1 ;  /* 0x0000002fff2f723e */ /* 0x000fe200030006ff */
[----:B------:R-:W-:Y:S01]  /*8000*/  IMAD.MOV.U32 R8, RZ, RZ, R73 ;  /* 0x000000ffff087224 */ /* 0x000fe200078e0049 */
[----:B------:R-:W-:Y:S01]  /*8010*/  F2FP.F16.E4M3.UNPACK_B R50, R50.H1 ;  /* 0x00000032ff32723e */ /* 0x000fe200030006ff */
[----:B------:R-:W-:Y:S01]  /*8020*/  IMAD.MOV.U32 R9, RZ, RZ, R72 ;  /* 0x000000ffff097224 */ /* 0x000fe200078e0048 */
[----:B------:R-:W-:Y:S01]  /*8030*/  F2FP.F16.E4M3.UNPACK_B R51, R51.H1 ;  /* 0x00000033ff33723e */ /* 0x000fe200030006ff */
[----:B------:R-:W-:Y:S02]  /*8040*/  IMAD.MOV.U32 R10, RZ, RZ, R69 ;  /* 0x000000ffff0a7224 */ /* 0x000fe400078e0045 */
[----:B------:R-:W-:-:S07]  /*8050*/  IMAD.MOV.U32 R11, RZ, RZ, R68 ;  /* 0x000000ffff0b7224 */ /* 0x000fce00078e0044 */
[----:B------:R-:W-:Y:S01]  /*8060*/  HMMA.16816.F32 R8, R100, R50, R8 ;  /* 0x000000326408723c */ /* 0x000fe20000001808 */
[----:B------:R-:W-:Y:S02]  /*8070*/  F2FP.F16.E4M3.UNPACK_B R54, R54.H1 ;  /* 0x00000036ff36723e */ /* 0x000fe400030006ff */
[----:B------:R-:W-:Y:S01]  /*8080*/  F2FP.F16.E4M3.UNPACK_B R55, R55.H1 ;  /* 0x00000037ff37723e */ /* 0x000fe200030006ff */
[----:B--2---:R-:W-:-:S04]  /*8090*/  FADD R4, R61, R4 ;  /* 0x000000043d047221 */ /* 0x004fc80000000000 */
[----:B------:R-:W-:Y:S02]  /*80a0*/  FADD R45, R45, R4 ;  /* 0x000000042d2d7221 */ /* 0x000fe40000000000 */
[----:B------:R-:W-:-:S15]  /*80b0*/  HMMA.16816.F32 R4, R100, R34, R112 ;  /* 0x000000226404723c */ /* 0x000fde0000001870 */
[----:B------:R-:W-:-:S04]  /*80c0*/  NOP ;  /* 0x0000000000007918 */ /* 0x000fc80000000000 */
[----:B------:R-:W-:Y:S04]  /*80d0*/  STL.64 [R1+0x28], R4 ;  /* 0x0000280401007387 */ /* 0x000fe80000100a00 */
[----:B------:R0:W-:Y:S02]  /*80e0*/  STL.64 [R1+0x30], R6 ;  /* 0x0000300601007387 */ /* 0x0001e40000100a00 */
[----:B0-----:R-:W-:-:S15]  /*80f0*/  HMMA.16816.F32 R4, R100, R42, R20 ;  /* 0x0000002a6404723c */ /* 0x001fde0000001814 */
[----:B------:R-:W-:-:S04]  /*8100*/  NOP ;  /* 0x0000000000007918 */ /* 0x000fc80000000000 */
[----:B------:R-:W-:Y:S04]  /*8110*/  STL.64 [R1+0x18], R4 ;  /* 0x0000180401007387 */ /* 0x000fe80000100a00 */
[----:B------:R0:W-:Y:S02]  /*8120*/  STL.64 [R1+0x20], R6 ;  /* 0x0000200601007387 */ /* 0x0001e40000100a00 */
[C---:B0-----:R-:W-:Y:S08]  /*8130*/  HMMA.16816.F32 R4, R100.reuse, R46, R12 ;  /* 0x0000002e6404723c */ /* 0x041ff0000000180c */
[----:B------:R-:W-:Y:S11]  /*8140*/  HMMA.16816.F32 R12, R100, R54, R28 ;  /* 0x00000036640c723c */ /* 0x000ff6000000181c */
[----:B------:R-:W-:Y:S04]  /*8150*/  STL.64 [R1+0x38], R4 ;  /* 0x0000380401007387 */ /* 0x000fe80000100a00 */
[----:B------:R-:W-:Y:S04]  /*8160*/  STL.64 [R1+0x40], R6 ;  /* 0x0000400601007387 */ /* 0x000fe80000100a00 */
[----:B------:R0:W-:Y:S04]  /*8170*/  STL.64 [R1+0x48], R8 ;  /* 0x0000480801007387 */ /* 0x0001e80000100a00 */
[----:B------:R-:W-:Y:S04]  /*8180*/  STL.64 [R1+0x50], R10 ;  /* 0x0000500a01007387 */ /* 0x000fe80000100a00 */
[----:B0-----:R-:W2:Y:S04]  /*8190*/  LDL.LU R9, [R1+0xec] ;  /* 0x0000ec0001097983 */ /* 0x001ea80000300800 */
[----:B------:R-:W2:Y:S04]  /*81a0*/  LDL.LU R8, [R1+0xe8] ;  /* 0x0000e80001087983 */ /* 0x000ea80000300800 */
[----:B------:R-:W-:Y:S04]  /*81b0*/  STL.64 [R1], R12 ;  /* 0x0000000c01007387 */ /* 0x000fe80000100a00 */
[----:B------:R0:W-:Y:S04]  /*81c0*/  STL.64 [R1+0x8], R14 ;  /* 0x0000080e01007387 */ /* 0x0001e80000100a00 */
[----:B------:R-:W2:Y:S01]  /*81d0*/  LDL R7, [R1+0xe4] ;  /* 0x0000e40001077983 */ /* 0x000ea20000100800 */
[----:B------:R-:W-:Y:S01]  /*81e0*/  FADD R32, R32, R2 ;  /* 0x0000000220207221 */ /* 0x000fe20000000000 */
[----:B------:R-:W-:-:S02]  /*81f0*/  F2FP.F16.E4M3.UNPACK_B R58, R58.H1 ;  /* 0x0000003aff3a723e */ /* 0x000fc400030006ff */
[----:B------:R-:W-:Y:S01]  /*8200*/  F2FP.F16.E4M3.UNPACK_B R59, R59.H1 ;  /* 0x0000003bff3b723e */ /* 0x000fe200030006ff */
[----:B------:R-:W-:Y:S01]  /*8210*/  FADD R32, R36, R32 ;  /* 0x0000002024207221 */ /* 0x000fe20000000000 */
[----:B------:R-:W-:-:S03]  /*8220*/  FADD R45, R52, R45 ;  /* 0x0000002d342d7221 */ /* 0x000fc60000000000 */
[----:B----4-:R-:W-:Y:S02]  /*8230*/  FADD R33, R33, R32 ;  /* 0x0000002021217221 */ /* 0x010fe40000000000 */
[----:B0-----:R-:W-:Y:S01]  /*8240*/  HMMA.16816.F32 R12, R100, R58, R120 ;  /* 0x0000003a640c723c */ /* 0x001fe20000001878 */
[----:B------:R-:W-:Y:S01]  /*8250*/  FADD R48, R48, R45 ;  /* 0x0000002d30307221 */ /* 0x000fe20000000000 */
[----:B---3--:R-:W-:-:S03]  /*8260*/  FADD R33, R40, R33 ;  /* 0x0000002128217221 */ /* 0x008fc60000000000 */
[----:B------:R-:W-:Y:S01]  /*8270*/  FADD R48, R56, R48 ;  /* 0x0000003038307221 */ /* 0x000fe20000000000 */
[----:B------:R-:W-:-:S03]  /*8280*/  FADD R37, R37, R33 ;  /* 0x0000002125257221 */ /* 0x000fc60000000000 */
[----:B------:R-:W-:Y:S01]  /*8290*/  FADD R53, R53, R48 ;  /* 0x0000003035357221 */ /* 0x000fe20000000000 */
[----:B------:R-:W-:Y:S01]  /*82a0*/  FADD R37, R44, R37 ;  /* 0x000000252c257221 */ /* 0x000fe20000000000 */
[----:B------:R-:W-:Y:S02]  /*82b0*/  F2FP.F16.E4M3.UNPACK_B R62, R62.H1 ;  /* 0x0000003eff3e723e */ /* 0x000fe400030006ff */
[----:B------:R-:W-:Y:S01]  /*82c0*/  FADD R53, R60, R53 ;  /* 0x000000353c357221 */ /* 0x000fe20000000000 */
[----:B------:R-:W-:Y:S01]  /*82d0*/  F2FP.F16.E4M3.UNPACK_B R63, R63.H1 ;  /* 0x0000003fff3f723e */ /* 0x000fe200030006ff */
[----:B------:R-:W-:Y:S02]  /*82e0*/  FADD R41, R41, R37 ;  /* 0x0000002529297221 */ /* 0x000fe40000000000 */
[----:B------:R-:W-:Y:S02]  /*82f0*/  FADD R57, R57, R53 ;  /* 0x0000003539397221 */ /* 0x000fe40000000000 */
[----:B------:R-:W-:Y:S01]  /*8300*/  FADD R49, R49, R41 ;  /* 0x0000002931317221 */ /* 0x000fe20000000000 */
[----:B------:R-:W-:Y:S04]  /*8310*/  STL.64 [R1+0x68], R12 ;  /* 0x0000680c01007387 */ /* 0x000fe80000100a00 */
[----:B------:R0:W-:Y:S04]  /*8320*/  STL.64 [R1+0x70], R14 ;  /* 0x0000700e01007387 */ /* 0x0001e80000100a00 */
[----:B------:R-:W1:Y:S04]  /*8330*/  SHFL.BFLY PT, R2, R57, 0x2, 0x1f ;  /* 0x0c401f0039027f89 */ /* 0x000e6800000e0000 */
[----:B------:R-:W3:Y:S01]  /*8340*/  SHFL.BFLY PT, R4, R49, 0x2, 0x1f ;  /* 0x0c401f0031047f89 */ /* 0x000ee200000e0000 */
[----:B0-----:R-:W-:Y:S01]  /*8350*/  HMMA.16816.F32 R12, R100, R62, R116 ;  /* 0x0000003e640c723c */ /* 0x001fe20000001874 */
[----:B------:R-:W-:-:S02]  /*8360*/  F2FP.F16.E4M3.UNPACK_B R70, R70.H1 ;  /* 0x00000046ff46723e */ /* 0x000fc400030006ff */
[----:B------:R-:W-:-:S15]  /*8370*/  F2FP.F16.E4M3.UNPACK_B R71, R71.H1 ;  /* 0x00000047ff47723e */ /* 0x000fde00030006ff */
[----:B------:R-:W-:Y:S01]  /*8380*/  NOP ;  /* 0x0000000000007918 */ /* 0x000fe20000000000 */
[----:B------:R-:W-:Y:S04]  /*8390*/  STL.64 [R1+0x78], R12 ;  /* 0x0000780c01007387 */ /* 0x000fe80000100a00 */
[----:B------:R0:W-:Y:S01]  /*83a0*/  STL.64 [R1+0x80], R14 ;  /* 0x0000800e01007387 */ /* 0x0001e20000100a00 */
[----:B-1----:R-:W-:Y:S01]  /*83b0*/  FADD R2, R57, R2 ;  /* 0x0000000239027221 */ /* 0x002fe20000000000 */
[----:B---3--:R-:W-:Y:S01]  /*83c0*/  FADD R4, R49, R4 ;  /* 0x0000000431047221 */ /* 0x008fe20000000000 */
[----:B0-----:R-:W-:Y:S03]  /*83d0*/  HMMA.16816.F32 R12, R100, R70, R76 ;  /* 0x00000046640c723c */ /* 0x001fe6000000184c */
[----:B------:R-:W0:Y:S01]  /*83e0*/  SHFL.BFLY PT, R5, R2, 0x1, 0x1f ;  /* 0x0c201f0002057f89 */ /* 0x000e2200000e0000 */
[----:B------:R-:W-:-:S03]  /*83f0*/  F2FP.F16.E4M3.UNPACK_B R74, R74.H1 ;  /* 0x0000004aff4a723e */ /* 0x000fc600030006ff */
[----:B------:R-:W1:Y:S01]  /*8400*/  SHFL.BFLY PT, R6, R4, 0x1, 0x1f ;  /* 0x0c201f0004067f89 */ /* 0x000e6200000e0000 */
[----:B------:R-:W-:-:S11]  /*8410*/  F2FP.F16.E4M3.UNPACK_B R75, R75.H1 ;  /* 0x0000004bff4b723e */ /* 0x000fd600030006ff */
[----:B------:R-:W-:Y:S04]  /*8420*/  STL.64 [R1+0x88], R12 ;  /* 0x0000880c01007387 */ /* 0x000fe80000100a00 */
[----:B------:R3:W-:Y:S02]  /*8430*/  STL.64 [R1+0x90], R14 ;  /* 0x0000900e01007387 */ /* 0x0007e40000100a00 */
[----:B---3--:R-:W-:Y:S01]  /*8440*/  HMMA.16816.F32 R12, R100, R74, R80 ;  /* 0x0000004a640c723c */ /* 0x008fe20000001850 */
[----:B0-----:R-:W-:Y:S01]  /*8450*/  FADD R5, R2, R5 ;  /* 0x0000000502057221 */ /* 0x001fe20000000000 */
[----:B-1----:R-:W-:Y:S01]  /*8460*/  FADD R6, R4, R6 ;  /* 0x0000000604067221 */ /* 0x002fe20000000000 */
[----:B------:R-:W-:Y:S02]  /*8470*/  F2FP.F16.E4M3.UNPACK_B R26, R26.H1 ;  /* 0x0000001aff1a723e */ /* 0x000fe400030006ff */
[----:B------:R-:W-:-:S02]  /*8480*/  F2FP.F16.E4M3.UNPACK_B R27, R27.H1 ;  /* 0x0000001bff1b723e */ /* 0x000fc400030006ff */
[----:B------:R-:W-:Y:S02]  /*8490*/  F2FP.F16.E4M3.UNPACK_B R38, R38.H1 ;  /* 0x00000026ff26723e */ /* 0x000fe400030006ff */
[----:B------:R-:W-:-:S03]  /*84a0*/  F2FP.F16.E4M3.UNPACK_B R39, R39.H1 ;  /* 0x00000027ff27723e */ /* 0x000fc600030006ff */
[C---:B------:R-:W-:Y:S07]  /*84b0*/  HMMA.16816.F32 R92, R100.reuse, R26, R92 ;  /* 0x0000001a645c723c */ /* 0x040fee000000185c */
[----:B------:R0:W-:Y:S04]  /*84c0*/  STL.64 [R1+0x98], R12 ;  /* 0x0000980c01007387 */ /* 0x0001e80000100a00 */
[----:B------:R0:W-:Y:S01]  /*84d0*/  STL.64 [R1+0xa0], R14 ;  /* 0x0000a00e01007387 */ /* 0x0001e20000100a00 */
[----:B------:R-:W-:Y:S01]  /*84e0*/  HMMA.16816.F32 R104, R100, R38, R108 ;  /* 0x000000266468723c */ /* 0x000fe2000000186c */
[----:B------:R-:W-:-:S04]  /*84f0*/  UIADD3 UR5, UPT, UPT, UR5, 0x40, URZ ;  /* 0x0000004005057890 */ /* 0x000fc8000fffe0ff */
[----:B------:R-:W-:Y:S01]  /*8500*/  UISETP.GE.AND UP0, UPT, UR5, UR12, UPT ;  /* 0x0000000c0500728c */ /* 0x000fe2000bf06270 */
[----:B------:R-:W-:Y:S02]  /*8510*/  IMAD.MOV.U32 R117, RZ, RZ, R124 ;  /* 0x000000ffff757224 */ /* 0x000fe400078e007c */
[----:B------:R-:W-:Y:S01]  /*8520*/  IMAD.MOV.U32 R116, RZ, RZ, R3 ;  /* 0x000000ffff747224 */ /* 0x000fe200078e0003 */
[----:B------:R-:W-:Y:S01]  /*8530*/  ULEA UR4, UR9, UR4, 0x6 ;  /* 0x0000000409047291 */ /* 0x000fe2000f8e30ff */
[----:B--2---:R-:W-:Y:S01]  /*8540*/  FFMA R9, R25, R9, R5 ;  /* 0x0000000919097223 */ /* 0x004fe20000000005 */
[----:B------:R-:W-:Y:S02]  /*8550*/  FFMA R8, R0, R8, R6 ;  /* 0x0000000800087223 */ /* 0x000fe40000000006 */
[----:B------:R0:W5:Y:S04]  /*8560*/  LDL.LU R0, [R1+0x1f0] ;  /* 0x0001f00001007983 */ /* 0x0001680000300800 */
[----:B------:R0:W-:Y:S04]  /*8570*/  STL [R1+0xec], R9 ;  /* 0x0000ec0901007387 */ /* 0x0001e80000100800 */
[----:B------:R0:W-:Y:S01]  /*8580*/  STL [R1+0xe8], R8 ;  /* 0x0000e80801007387 */ /* 0x0001e20000100800 */
[----:B------:R-:W-:Y:S01]  /*8590*/  IMAD R125, R7, 0x40, R125 ;  /* 0x00000040077d7824 */ /* 0x000fe200078e027d */
[----:B------:R-:W-:Y:S06]  /*85a0*/  BRA.U !UP0, `(.L_x_1) ;  /* 0xffffffa908d87547 */ /* 0x000fec000b83ffff */
.L_x_0:
[----:B0-----:R-:W2:Y:S01]  /*85b0*/  LDL.LU R15, [R1+0x4c] ;  /* 0x00004c00010f7983 */ /* 0x001ea20000300800 */
[----:B------:R-:W0:Y:S03]  /*85c0*/  LDCU.64 UR4, c[0x0][0x3e0] ;  /* 0x00007c00ff0477ac */ /* 0x000e260008000a00 */
[----:B------:R-:W3:Y:S04]  /*85d0*/  LDL.LU R21, [R1+0x50] ;  /* 0x0000500001157983 */ /* 0x000ee80000300800 */
[----:B------:R-:W4:Y:S04]  /*85e0*/  LDL.LU R20, [R1+0x54] ;  /* 0x0000540001147983 */ /* 0x000f280000300800 */
[----:B------:R-:W2:Y:S04]  /*85f0*/  LDL.LU R14, [R1+0x48] ;  /* 0x00004800010e7983 */ /* 0x000ea80000300800 */
        /* <DEDUP_REMOVED lines=25> */
[----:B------:R-:W2:Y:S01]  /*8790*/  LDL.LU R2, [R1+0x28] ;  /* 0x0000280001027983 */ /* 0x000ea20000300800 */
[----:B-----5:R-:W1:Y:S01]  /*87a0*/  S2R R0, SR_TID.X ;  /* 0x0000000000007919 */ /* 0x020e620000002100 */
[----:B---3--:R-:W-:-:S02]  /*87b0*/  IMAD.MOV.U32 R46, RZ, RZ, R21 ;  /* 0x000000ffff2e7224 */ /* 0x008fc400078e0015 */
[----:B----4-:R-:W-:Y:S02]  /*87c0*/  IMAD.MOV.U32 R45, RZ, RZ, R20 ;  /* 0x000000ffff2d7224 */ /* 0x010fe400078e0014 */
[----:B--2---:R-:W-:Y:S02]  /*87d0*/  IMAD.MOV.U32 R48, RZ, RZ, R31 ;  /* 0x000000ffff307224 */ /* 0x004fe400078e001f */
[----:B------:R-:W2:Y:S01]  /*87e0*/  LDL.LU R31, [R1+0xa0] ;  /* 0x0000a000011f7983 */ /* 0x000ea20000300800 */
[----:B------:R-:W-:-:S03]  /*87f0*/  IMAD.MOV.U32 R47, RZ, RZ, R29 ;  /* 0x000000ffff2f7224 */ /* 0x000fc600078e001d */
[----:B------:R-:W3:Y:S04]  /*8800*/  LDL.LU R20, [R1] ;  /* 0x0000000001147983 */ /* 0x000ee80000300800 */
[----:B------:R-:W4:Y:S01]  /*8810*/  LDL.LU R21, [R1+0x4] ;  /* 0x0000040001157983 */ /* 0x000f220000300800 */
[----:B------:R-:W-:Y:S02]  /*8820*/  IMAD.MOV.U32 R37, RZ, RZ, R34 ;  /* 0x000000ffff257224 */ /* 0x000fe400078e0022 */
[----:B------:R-:W-:Y:S01]  /*8830*/  IMAD.MOV.U32 R34, RZ, RZ, R28 ;  /* 0x000000ffff227224 */ /* 0x000fe200078e001c */
[----:B------:R-:W3:Y:S04]  /*8840*/  LDL.LU R44, [R1+0x8] ;  /* 0x00000800012c7983 */ /* 0x000ee80000300800 */
[----:B------:R-:W4:Y:S01]  /*8850*/  LDL.LU R43, [R1+0xc] ;  /* 0x00000c00012b7983 */ /* 0x000f220000300800 */
[----:B------:R-:W-:-:S02]  /*8860*/  IMAD.MOV.U32 R29, RZ, RZ, R23 ;  /* 0x000000ffff1d7224 */ /* 0x000fc400078e0017 */
[----:B------:R-:W-:Y:S02]  /*8870*/  IMAD.MOV.U32 R28, RZ, RZ, R22 ;  /* 0x000000ffff1c7224 */ /* 0x000fe400078e0016 */
[----:B------:R-:W4:Y:S01]  /*8880*/  LDL.LU R22, [R1+0x68] ;  /* 0x0000680001167983 */ /* 0x000f220000300800 */
[----:B------:R-:W-:-:S03]  /*8890*/  IMAD.MOV.U32 R39, RZ, RZ, R35 ;  /* 0x000000ffff277224 */ /* 0x000fc600078e0023 */
[----:B------:R-:W4:Y:S04]  /*88a0*/  LDL.LU R23, [R1+0x6c] ;  /* 0x00006c0001177983 */ /* 0x000f280000300800 */
[----:B------:R-:W4:Y:S01]  /*88b0*/  LDL.LU R38, [R1+0x70] ;  /* 0x0000700001267983 */ /* 0x000f220000300800 */
[----:B------:R-:W-:Y:S02]  /*88c0*/  IMAD.MOV.U32 R40, RZ, RZ, R36 ;  /* 0x000000ffff287224 */ /* 0x000fe400078e0024 */
[----:B------:R-:W-:Y:S02]  /*88d0*/  IMAD.MOV.U32 R36, RZ, RZ, R33 ;  /* 0x000000ffff247224 */ /* 0x000fe400078e0021 */
[----:B------:R-:W-:Y:S02]  /*88e0*/  IMAD.MOV.U32 R33, RZ, RZ, R24 ;  /* 0x000000ffff217224 */ /* 0x000fe400078e0018 */
[----:B------:R-:W0:Y:S01]  /*88f0*/  S2R R24, SR_TID.X ;  /* 0x0000000000187919 */ /* 0x000e220000002100 */
[----:B------:R-:W-:-:S02]  /*8900*/  IMAD.MOV.U32 R35, RZ, RZ, R13 ;  /* 0x000000ffff237224 */ /* 0x000fc400078e000d */
[----:B------:R-:W-:Y:S02]  /*8910*/  IMAD.MOV.U32 R41, RZ, RZ, R32 ;  /* 0x000000ffff297224 */ /* 0x000fe400078e0020 */
[----:B-1----:R-:W-:Y:S02]  /*8920*/  IMAD.SHL.U32 R13, R0, 0x4, RZ ;  /* 0x00000004000d7824 */ /* 0x002fe400078e00ff */
[----:B------:R-:W-:-:S03]  /*8930*/  IMAD.MOV.U32 R53, RZ, RZ, R33 ;  /* 0x000000ffff357224 */ /* 0x000fc600078e0021 */
[----:B------:R-:W-:Y:S01]  /*8940*/  LOP3.LUT R13, R13, 0x3c0, RZ, 0xc0, !PT ;  /* 0x000003c00d0d7812 */ /* 0x000fe200078ec0ff */
[----:B------:R-:W-:Y:S01]  /*8950*/  IMAD.MOV.U32 R50, RZ, RZ, R34 ;  /* 0x000000ffff327224 */ /* 0x000fe200078e0022 */
[----:B------:R-:W-:Y:S01]  /*8960*/  FSETP.GT.AND P0, PT, |R53|, 8.50705917302346158658e+37, PT ;  /* 0x7e8000003500780b */ /* 0x000fe20003f04200 */
[----:B------:R-:W-:Y:S02]  /*8970*/  IMAD.MOV.U32 R42, RZ, RZ, R40 ;  /* 0x000000ffff2a7224 */ /* 0x000fe400078e0028 */
[----:B------:R-:W-:Y:S02]  /*8980*/  IMAD.MOV.U32 R51, RZ, RZ, R29 ;  /* 0x000000ffff337224 */ /* 0x000fe400078e001d */
[----:B------:R-:W-:Y:S01]  /*8990*/  FMUL R29, R50, 8388608 ;  /* 0x4b000000321d7820 */ /* 0x000fe20000400000 */
[----:B0-----:R-:W-:-:S04]  /*89a0*/  LOP3.LUT R24, R24, 0x7, RZ, 0xc0, !PT ;  /* 0x0000000718187812 */ /* 0x001fc800078ec0ff */
[----:B------:R-:W-:-:S05]  /*89b0*/  LEA R32, R24, UR6, 0x4 ;  /* 0x0000000618207c11 */ /* 0x000fca000f8e20ff */
[----:B------:R-:W-:Y:S01]  /*89c0*/  IMAD R24, R24, -0x8, R32 ;  /* 0xfffffff818187824 */ /* 0x000fe200078e0220 */
[----:B------:R-:W-:-:S03]  /*89d0*/  FSETP.GEU.AND P1, PT, R50, 1.175494350822287508e-38, PT ;  /* 0x008000003200780b */ /* 0x000fc60003f2e000 */
[----:B------:R-:W-:Y:S01]  /*89e0*/  IMAD.IADD R40, R13, 0x1, R24 ;  /* 0x000000010d287824 */ /* 0x000fe200078e0218 */
[----:B------:R-:W-:Y:S01]  /*89f0*/  LOP3.LUT R13, R0, 0x8, RZ, 0xc0, !PT ;  /* 0x00000008000d7812 */ /* 0x000fe200078ec0ff */
[----:B------:R-:W-:Y:S02]  /*8a00*/  IMAD.MOV.U32 R49, RZ, RZ, R39 ;  /* 0x000000ffff317224 */ /* 0x000fe400078e0027 */
[----:B------:R-:W-:Y:S02]  /*8a10*/  IMAD.MOV.U32 R52, RZ, RZ, R28 ;  /* 0x000000ffff347224 */ /* 0x000fe400078e001c */
[C---:B------:R-:W-:Y:S01]  /*8a20*/  FMUL R28, R53.reuse, 8388608 ;  /* 0x4b000000351c7820 */ /* 0x040fe20000400000 */
[----:B------:R-:W-:Y:S01]  /*8a30*/  FSETP.GEU.AND P2, PT, R53, 1.175494350822287508e-38, PT ;  /* 0x008000003500780b */ /* 0x000fe20003f4e000 */
[----:B------:R-:W-:Y:S01]  /*8a40*/  IMAD R39, R13, 0x200, R32 ;  /* 0x000002000d277824 */ /* 0x000fe200078e0220 */
[----:B------:R-:W-:Y:S01]  /*8a50*/  FSEL R29, R29, R50, !P1 ;  /* 0x000000321d1d7208 */ /* 0x000fe20004800000 */
[----:B------:R-:W-:Y:S01]  /*8a60*/  IMAD.MOV.U32 R60, RZ, RZ, R37 ;  /* 0x000000ffff3c7224 */ /* 0x000fe200078e0025 */
[----:B------:R-:W-:Y:S01]  /*8a70*/  FSEL R32, RZ, -23, P1 ;  /* 0xc1b80000ff207808 */ /* 0x000fe20000800000 */
[----:B------:R-:W-:Y:S01]  /*8a80*/  IMAD.MOV.U32 R58, RZ, RZ, R36 ;  /* 0x000000ffff3a7224 */ /* 0x000fe200078e0024 */
[----:B------:R-:W-:Y:S01]  /*8a90*/  FSETP.GT.AND P1, PT, |R50|, 8.50705917302346158658e+37, PT ;  /* 0x7e8000003200780b */ /* 0x000fe20003f24200 */
[----:B------:R-:W-:Y:S01]  /*8aa0*/  IMAD.MOV.U32 R54, RZ, RZ, R49 ;  /* 0x000000ffff367224 */ /* 0x000fe200078e0031 */
[----:B------:R-:W-:-:S02]  /*8ab0*/  FSEL R28, R28, R53, !P2 ;  /* 0x000000351c1c7208 */ /* 0x000fc40005000000 */
[----:B------:R-:W-:Y:S01]  /*8ac0*/  FSEL R36, RZ, -23, P2 ;  /* 0xc1b80000ff247808 */ /* 0x000fe20001000000 */
[----:B------:R-:W-:Y:S01]  /*8ad0*/  @P0 FMUL R54, R54, 0.25 ;  /* 0x3e80000036360820 */ /* 0x000fe20000400000 */
[----:B------:R-:W-:Y:S01]  /*8ae0*/  FSETP.GEU.AND P2, PT, |R53|, 1.175494350822287508e-38, PT ;  /* 0x008000003500780b */ /* 0x000fe20003f4e200 */
[----:B------:R-:W-:Y:S01]  /*8af0*/  @P0 FMUL R58, R58, 0.25 ;  /* 0x3e8000003a3a0820 */ /* 0x000fe20000400000 */
        /* <DEDUP_REMOVED lines=26> */
[----:B------:R-:W-:-:S04]  /*8ca0*/  @P0 FMUL R53, R53, 0.25 ;  /* 0x3e80000035350820 */ /* 0x000fc80000400000 */
[----:B------:R-:W-:Y:S01]  /*8cb0*/  @!P2 FMUL R53, R53, 16777216 ;  /* 0x4b8000003535a820 */ /* 0x000fe20000400000 */
[----:B------:R-:W-:Y:S02]  /*8cc0*/  VIADD R34, R29, 0xc0cafb0d ;  /* 0xc0cafb0d1d227836 */ /* 0x000fe40000000000 */
[----:B------:R-:W-:-:S03]  /*8cd0*/  VIADD R33, R28, 0xc0cafb0d ;  /* 0xc0cafb0d1c217836 */ /* 0x000fc60000000000 */
[----:B------:R-:W0:Y:S01]  /*8ce0*/  MUFU.RCP R53, R53 ;  /* 0x0000003500357308 */ /* 0x000e220000001000 */
[----:B------:R-:W-:Y:S01]  /*8cf0*/  IMAD.SHL.U32 R24, R0, 0x8, RZ ;  /* 0x0000000800187824 */ /* 0x000fe200078e00ff */
[----:B------:R-:W-:Y:S02]  /*8d00*/  LOP3.LUT R34, R34, 0xff800000, RZ, 0xc0, !PT ;  /* 0xff80000022227812 */ /* 0x000fe400078ec0ff */
[----:B------:R-:W-:Y:S01]  /*8d10*/  LOP3.LUT R33, R33, 0xff800000, RZ, 0xc0, !PT ;  /* 0xff80000021217812 */ /* 0x000fe200078ec0ff */
[----:B------:R-:W-:Y:S01]  /*8d20*/  @P1 FMUL R9, R9, 0.25 ;  /* 0x3e80000009091820 */ /* 0x000fe20000400000 */
[----:B------:R-:W-:Y:S01]  /*8d30*/  @P1 FMUL R8, R8, 0.25 ;  /* 0x3e80000008081820 */ /* 0x000fe20000400000 */
[----:B------:R-:W-:Y:S01]  /*8d40*/  @P1 FMUL R7, R7, 0.25 ;  /* 0x3e80000007071820 */ /* 0x000fe20000400000 */
[----:B------:R-:W-:Y:S01]  /*8d50*/  @P1 FMUL R2, R2, 0.25 ;  /* 0x3e80000002021820 */ /* 0x000fe20000400000 */
[----:B------:R-:W-:Y:S01]  /*8d60*/  LOP3.LUT R24, R24, 0xf80, RZ, 0xc0, !PT ;  /* 0x00000f8018187812 */ /* 0x000fe200078ec0ff */
[----:B------:R-:W-:Y:S01]  /*8d70*/  @P1 FMUL R52, R52, 0.25 ;  /* 0x3e80000034341820 */ /* 0x000fe20000400000 */
[----:B------:R-:W-:Y:S01]  /*8d80*/  I2FP.F32.S32 R37, R33 ;  /* 0x0000002100257245 */ /* 0x000fe20000201400 */
        /* <DEDUP_REMOVED lines=22> */
[----:B------:R-:W-:Y:S01]  /*8ef0*/  @!P2 FMUL R10, R10, 16777216 ;  /* 0x4b8000000a0aa820 */ /* 0x000fe20000400000 */
[----:B------:R-:W-:Y:S01]  /*8f00*/  @P1 FMUL R92, R92, 0.25 ;  /* 0x3e8000005c5c1820 */ /* 0x000fe20000400000 */
[----:B------:R-:W-:Y:S01]  /*8f10*/  @!P2 FMUL R54, R54, 16777216 ;  /* 0x4b8000003636a820 */ /* 0x000fe20000400000 */
        /* <DEDUP_REMOVED lines=26> */
[----:B------:R-:W-:Y:S01]  /*90c0*/  IMAD.IADD R24, R24, 0x1, R39 ;  /* 0x0000000118187824 */ /* 0x000fe200078e0227 */
[----:B------:R-:W-:Y:S01]  /*90d0*/  LEA.HI R13, R13, R40, RZ, 0x1f ;  /* 0x000000280d0d7211 */ /* 0x000fe200078ff8ff */
[C---:B0-----:R-:W-:Y:S01]  /*90e0*/  FMUL R49, R53.reuse, R10 ;  /* 0x0000000a35317220 */ /* 0x041fe20000400000 */
[C---:B------:R-:W-:Y:S01]  /*90f0*/  FMUL R39, R53.reuse, R54 ;  /* 0x0000003635277220 */ /* 0x040fe20000400000 */
        /* <DEDUP_REMOVED lines=24> */
[----:B------:R-:W-:Y:S01]  /*9280*/  FMUL R66, R53, R66 ;  /* 0x0000004235427220 */ /* 0x000fe20000400000 */
[----:B------:R-:W-:-:S02]  /*9290*/  F2FP.SATFINITE.E4M3.F32.PACK_AB_MERGE_C R94, R95, R94, RZ ;  /* 0x0000005e5f5e723e */ /* 0x000fc400048070ff */
[----:B------:R-:W-:Y:S02]  /*92a0*/  F2FP.SATFINITE.E4M3.F32.PACK_AB_MERGE_C R98, R99, R98, RZ ;  /* 0x000000626362723e */ /* 0x000fe400048070ff */
[----:B------:R-:W-:Y:S02]  /*92b0*/  F2FP.SATFINITE.E4M3.F32.PACK_AB_MERGE_C R66, R67, R66, RZ ;  /* 0x000000424342723e */ /* 0x000fe400048070ff */
[----:B------:R-:W-:Y:S01]  /*92c0*/  F2FP.SATFINITE.E4M3.F32.PACK_AB_MERGE_C R86, R87, R86, RZ ;  /* 0x000000565756723e */ /* 0x000fe200048070ff */
[----:B--2---:R-:W-:-:S04]  /*92d0*/  IMAD.MOV.U32 R56, RZ, RZ, R31 ;  /* 0x000000ffff387224 */ /* 0x004fc800078e001f */
[----:B------:R-:W-:Y:S01]  /*92e0*/  @P0 FMUL R56, R56, 0.25 ;  /* 0x3e80000038380820 */ /* 0x000fe20000400000 */
[----:B---3--:R-:W-:Y:S01]  /*92f0*/  @P0 FMUL R44, R44, 0.25 ;  /* 0x3e8000002c2c0820 */ /* 0x008fe20000400000 */
[----:B----4-:R-:W-:Y:S01]  /*9300*/  @P0 FMUL R43, R43, 0.25 ;  /* 0x3e8000002b2b0820 */ /* 0x010fe20000400000 */
[----:B------:R-:W-:Y:S01]  /*9310*/  @P0 FMUL R38, R38, 0.25 ;  /* 0x3e80000026260820 */ /* 0x000fe20000400000 */
[C---:B------:R-:W-:Y:S01]  /*9320*/  FSETP.GEU.AND P0, PT, |R50|.reuse, 1.175494350822287508e-38, PT ;  /* 0x008000003200780b */ /* 0x040fe20003f0e200 */
[----:B------:R-:W-:-:S12]  /*9330*/  @P1 FMUL R50, R50, 0.25 ;  /* 0x3e80000032321820 */ /* 0x000fd80000400000 */
[----:B------:R-:W-:-:S06]  /*9340*/  @!P0 FMUL R50, R50, 16777216 ;  /* 0x4b80000032328820 */ /* 0x000fcc0000400000 */
[----:B------:R-:W0:Y:S01]  /*9350*/  MUFU.RCP R50, R50 ;  /* 0x0000003200327308 */ /* 0x000e220000001000 */
[----:B------:R-:W-:Y:S01]  /*9360*/  I2FP.F32.S32 R31, R34 ;  /* 0x00000022001f7245 */ /* 0x000fe20000201400 */
[----:B------:R-:W-:Y:S01]  /*9370*/  @P1 FMUL R23, R23, 0.25 ;  /* 0x3e80000017171820 */ /* 0x000fe20000400000 */
[----:B------:R-:W-:Y:S01]  /*9380*/  @P1 FMUL R22, R22, 0.25 ;  /* 0x3e80000016161820 */ /* 0x000fe20000400000 */
[----:B------:R-:W-:Y:S01]  /*9390*/  @P1 FMUL R21, R21, 0.25 ;  /* 0x3e80000015151820 */ /* 0x000fe20000400000 */
        /* <DEDUP_REMOVED lines=9> */
[----:B------:R-:W-:Y:S01]  /*9430*/  FFMA.FTZ R32, R31, 1.1920928955078125e-07, R32 ;  /* 0x340000001f207823 */ /* 0x000fe20000010020 */
        /* <DEDUP_REMOVED lines=29> */
[C---:B------:R-:W-:Y:S01]  /*9610*/  FMUL R36, R53.reuse, R56 ;  /* 0x0000003835247220 */ /* 0x040fe20000400000 */
[C---:B------:R-:W-:Y:S01]  /*9620*/  FMUL R37, R53.reuse, R60 ;  /* 0x0000003c35257220 */ /* 0x040fe20000400000 */
[C---:B------:R-:W-:Y:S01]  /*9630*/  FMUL R38, R53.reuse, R38 ;  /* 0x0000002635267220 */ /* 0x040fe20000400000 */
[C---:B------:R-:W-:Y:S01]  /*9640*/  FMUL R43, R53.reuse, R43 ;  /* 0x0000002b352b7220 */ /* 0x040fe20000400000 */
[----:B------:R-:W-:Y:S01]  /*9650*/  FMUL R44, R53, R44 ;  /* 0x0000002c352c7220 */ /* 0x000fe20000400000 */
        /* <DEDUP_REMOVED lines=35> */
[----:B------:R-:W-:Y:S02]  /*9890*/  F2FP.SATFINITE.E4M3.F32.PACK_AB_MERGE_C R4, R4, R53, RZ ;  /* 0x000000350404723e */ /* 0x000fe400048070ff */
[----:B------:R-:W-:Y:S02]  /*98a0*/  F2FP.SATFINITE.E4M3.F32.PACK_AB_MERGE_C R5, R6, R5, RZ ;  /* 0x000000050605723e */ /* 0x000fe400048070ff */
[----:B------:R-:W-:Y:S02]  /*98b0*/  F2FP.SATFINITE.E4M3.F32.PACK_AB_MERGE_C R64, R65, R64, RZ ;  /* 0x000000404140723e */ /* 0x000fe400048070ff */
        /* <DEDUP_REMOVED lines=8> */
[----:B------:R-:W-:Y:S02]  /*9940*/  LOP3.LUT R66, R66, 0xffff, RZ, 0xc0, !PT ;  /* 0x0000ffff42427812 */ /* 0x000fe400078ec0ff */
[----:B------:R-:W-:Y:S02]  /*9950*/  LOP3.LUT R23, R98, 0xffff, RZ, 0xc0, !PT ;  /* 0x0000ffff62177812 */ /* 0x000fe400078ec0ff */
[----:B------:R-:W-:Y:S02]  /*9960*/  LOP3.LUT R94, R94, 0xffff, RZ, 0xc0, !PT ;  /* 0x0000ffff5e5e7812 */ /* 0x000fe400078ec0ff */
[----:B------:R-:W-:Y:S02]  /*9970*/  F2FP.SATFINITE.E4M3.F32.PACK_AB_MERGE_C R20, R21, R20, RZ ;  /* 0x000000141514723e */ /* 0x000fe400048070ff */
[----:B------:R-:W-:-:S02]  /*9980*/  LOP3.LUT R84, R84, 0xffff, RZ, 0xc0, !PT ;  /* 0x0000ffff54547812 */ /* 0x000fc400078ec0ff */
[----:B------:R-:W-:Y:S02]  /*9990*/  LOP3.LUT R86, R86, 0xffff, RZ, 0xc0, !PT ;  /* 0x0000ffff56567812 */ /* 0x000fe400078ec0ff */
[----:B------:R-:W-:Y:S02]  /*99a0*/  LOP3.LUT R37, R16, 0xffff, RZ, 0xc0, !PT ;  /* 0x0000ffff10257812 */ /* 0x000fe400078ec0ff */
[----:B------:R-:W-:Y:S02]  /*99b0*/  LOP3.LUT R39, R18, 0xffff, RZ, 0xc0, !PT ;  /* 0x0000ffff12277812 */ /* 0x000fe400078ec0ff */
[----:B------:R-:W-:Y:S02]  /*99c0*/  LOP3.LUT R40, R4, 0xffff, RZ, 0xc0, !PT ;  /* 0x0000ffff04287812 */ /* 0x000fe400078ec0ff */
[----:B------:R-:W-:Y:S02]  /*99d0*/  LOP3.LUT R42, R5, 0xffff, RZ, 0xc0, !PT ;  /* 0x0000ffff052a7812 */ /* 0x000fe400078ec0ff */
[----:B------:R-:W-:-:S02]  /*99e0*/  F2FP.SATFINITE.E4M3.F32.PACK_AB_MERGE_C R47, R47, R48, RZ ;  /* 0x000000302f2f723e */ /* 0x000fc400048070ff */
[----:B------:R-:W-:Y:S02]  /*99f0*/  F2FP.SATFINITE.E4M3.F32.PACK_AB_MERGE_C R45, R45, R46, RZ ;  /* 0x0000002e2d2d723e */ /* 0x000fe400048070ff */
[----:B------:R-:W-:Y:S02]  /*9a00*/  LOP3.LUT R64, R64, 0xffff, RZ, 0xc0, !PT ;  /* 0x0000ffff40407812 */ /* 0x000fe400078ec0ff */
[----:B------:R-:W-:Y:S02]  /*9a10*/  LOP3.LUT R21, R96, 0xffff, RZ, 0xc0, !PT ;  /* 0x0000ffff60157812 */ /* 0x000fe400078ec0ff */
[----:B------:R-:W-:Y:S02]  /*9a20*/  LOP3.LUT R50, R50, 0xffff, RZ, 0xc0, !PT ;  /* 0x0000ffff32327812 */ /* 0x000fe400078ec0ff */
[----:B------:R-:W-:Y:S02]  /*9a30*/  F2FP.SATFINITE.E4M3.F32.PACK_AB_MERGE_C R54, R9, R54, RZ ;  /* 0x000000360936723e */ /* 0x000fe400048070ff */
[----:B------:R-:W-:-:S02]  /*9a40*/  F2FP.SATFINITE.E4M3.F32.PACK_AB_MERGE_C R25, R26, R25, RZ ;  /* 0x000000191a19723e */ /* 0x000fc400048070ff */
[----:B------:R-:W-:Y:S02]  /*9a50*/  F2FP.SATFINITE.E4M3.F32.PACK_AB_MERGE_C R27, R30, R27, RZ ;  /* 0x0000001b1e1b723e */ /* 0x000fe400048070ff */
[----:B------:R-:W-:Y:S02]  /*9a60*/  F2FP.SATFINITE.E4M3.F32.PACK_AB_MERGE_C R11, R11, R10, RZ ;  /* 0x0000000a0b0b723e */ /* 0x000fe400048070ff */
[----:B------:R-:W-:Y:S02]  /*9a70*/  F2FP.SATFINITE.E4M3.F32.PACK_AB_MERGE_C R14, R15, R14, RZ ;  /* 0x0000000e0f0e723e */ /* 0x000fe400048070ff */
[----:B------:R-:W-:Y:S02]  /*9a80*/  PRMT R9, R94, 0x3340, R1 ;  /* 0x000033405e097816 */ /* 0x000fe40000000001 */
[----:B------:R-:W-:Y:S02]  /*9a90*/  PRMT R6, R66, 0x3340, R23 ;  /* 0x0000334042067816 */ /* 0x000fe40000000017 */
[----:B------:R-:W-:-:S02]  /*9aa0*/  F2FP.SATFINITE.E4M3.F32.PACK_AB_MERGE_C R43, R43, R44, RZ ;  /* 0x0000002c2b2b723e */ /* 0x000fc400048070ff */
[--C-:B------:R-:W-:Y:S02]  /*9ab0*/  PRMT R15, R40, 0x3340, R1.reuse ;  /* 0x00003340280f7816 */ /* 0x100fe40000000001 */
[----:B------:R-:W-:Y:S02]  /*9ac0*/  PRMT R17, R42, 0x3340, R1 ;  /* 0x000033402a117816 */ /* 0x000fe40000000001 */
[----:B------:R-:W-:Y:S02]  /*9ad0*/  PRMT R10, R84, 0x3340, R37 ;  /* 0x00003340540a7816 */ /* 0x000fe40000000025 */
[----:B------:R-:W-:Y:S02]  /*9ae0*/  PRMT R16, R86, 0x3340, R39 ;  /* 0x0000334056107816 */ /* 0x000fe40000000027 */
[----:B------:R-:W-:Y:S02]  /*9af0*/  F2FP.SATFINITE.E4M3.F32.PACK_AB_MERGE_C R51, R52, R51, RZ ;  /* 0x000000333433723e */ /* 0x000fe400048070ff */
[----:B------:R-:W-:-:S02]  /*9b00*/  PRMT R5, R50, 0x3340, R1 ;  /* 0x0000334032057816 */ /* 0x000fc40000000001 */
[----:B------:R-:W-:Y:S02]  /*9b10*/  PRMT R4, R64, 0x3340, R21 ;  /* 0x0000334040047816 */ /* 0x000fe40000000015 */
[----:B------:R-:W-:Y:S02]  /*9b20*/  LOP3.LUT R49, R49, 0xffff, RZ, 0xc0, !PT ;  /* 0x0000ffff31317812 */ /* 0x000fe400078ec0ff */
[----:B------:R-:W-:Y:S02]  /*9b30*/  LOP3.LUT R44, R47, 0xffff, RZ, 0xc0, !PT ;  /* 0x0000ffff2f2c7812 */ /* 0x000fe400078ec0ff */
[----:B------:R-:W-:Y:S02]  /*9b40*/  LOP3.LUT R48, R45, 0xffff, RZ, 0xc0, !PT ;  /* 0x0000ffff2d307812 */ /* 0x000fe400078ec0ff */
[----:B------:R-:W-:Y:S02]  /*9b50*/  F2FP.SATFINITE.E4M3.F32.PACK_AB_MERGE_C R38, R41, R38, RZ ;  /* 0x000000262926723e */ /* 0x000fe400048070ff */
[----:B------:R-:W-:-:S02]  /*9b60*/  LOP3.LUT R7, R7, 0xffff, RZ, 0xc0, !PT ;  /* 0x0000ffff07077812 */ /* 0x000fc400078ec0ff */
[----:B------:R-:W-:Y:S02]  /*9b70*/  LOP3.LUT R52, R25, 0xffff, RZ, 0xc0, !PT ;  /* 0x0000ffff19347812 */ /* 0x000fe400078ec0ff */
[----:B------:R-:W-:Y:S02]  /*9b80*/  LOP3.LUT R56, R27, 0xffff, RZ, 0xc0, !PT ;  /* 0x0000ffff1b387812 */ /* 0x000fe400078ec0ff */
[----:B------:R-:W-:Y:S02]  /*9b90*/  PRMT R6, R6, 0x5410, R9 ;  /* 0x0000541006067816 */ /* 0x000fe40000000009 */
[----:B------:R-:W-:Y:S02]  /*9ba0*/  PRMT R10, R10, 0x5410, R15 ;  /* 0x000054100a0a7816 */ /* 0x000fe4000000000f */
[----:B------:R-:W-:Y:S02]  /*9bb0*/  PRMT R9, R16, 0x5410, R17 ;  /* 0x0000541010097816 */ /* 0x000fe40000000011 */
[----:B------:R-:W-:-:S02]  /*9bc0*/  PRMT R4, R4, 0x5410, R5 ;  /* 0x0000541004047816 */ /* 0x000fc40000000005 */
[----:B------:R-:W-:Y:S02]  /*9bd0*/  LOP3.LUT R54, R54, 0xffff, RZ, 0xc0, !PT ;  /* 0x0000ffff36367812 */ /* 0x000fe400078ec0ff */
[----:B------:R-:W-:Y:S02]  /*9be0*/  LOP3.LUT R41, R11, 0xffff, RZ, 0xc0, !PT ;  /* 0x0000ffff0b297812 */ /* 0x000fe400078ec0ff */
[----:B------:R-:W-:Y:S02]  /*9bf0*/  LOP3.LUT R46, R14, 0xffff, RZ, 0xc0, !PT ;  /* 0x0000ffff0e2e7812 */ /* 0x000fe400078ec0ff */
[----:B------:R-:W-:Y:S02]  /*9c00*/  PRMT R15, R48, 0x3340, R1 ;  /* 0x00003340300f7816 */ /* 0x000fe40000000001 */
[----:B------:R-:W-:Y:S02]  /*9c10*/  PRMT R16, R49, 0x3340, R44 ;  /* 0x0000334031107816 */ /* 0x000fe4000000002c */
[----:B------:R-:W-:-:S02]  /*9c20*/  LOP3.LUT R5, R38, 0xffff, RZ, 0xc0, !PT ;  /* 0x0000ffff26057812 */ /* 0x000fc400078ec0ff */
[----:B------:R-:W-:Y:S02]  /*9c30*/  LOP3.LUT R18, R35, 0xffff, RZ, 0xc0, !PT ;  /* 0x0000ffff23127812 */ /* 0x000fe400078ec0ff */
[----:B------:R-:W-:Y:S02]  /*9c40*/  LOP3.LUT R22, R22, 0xffff, RZ, 0xc0, !PT ;  /* 0x0000ffff16167812 */ /* 0x000fe400078ec0ff */
[--C-:B------:R-:W-:Y:S02]  /*9c50*/  PRMT R26, R56, 0x3340, R1.reuse ;  /* 0x00003340381a7816 */ /* 0x100fe40000000001 */
[----:B------:R-:W-:Y:S02]  /*9c60*/  PRMT R17, R7, 0x3340, R52 ;  /* 0x0000334007117816 */ /* 0x000fe40000000034 */
[----:B------:R-:W-:Y:S02]  /*9c70*/  PRMT R14, R46, 0x3340, R1 ;  /* 0x000033402e0e7816 */ /* 0x000fe40000000001 */
[----:B------:R-:W-:-:S02]  /*9c80*/  PRMT R11, R54, 0x3340, R41 ;  /* 0x00003340360b7816 */ /* 0x000fc40000000029 */
[----:B------:R-:W-:Y:S02]  /*9c90*/  PRMT R16, R16, 0x5410, R15 ;  /* 0x0000541010107816 */ /* 0x000fe4000000000f */
[----:B------:R-:W-:Y:S02]  /*9ca0*/  PRMT R30, R22, 0x3340, R1 ;  /* 0x00003340161e7816 */ /* 0x000fe40000000001 */
[----:B------:R-:W-:Y:S02]  /*9cb0*/  PRMT R19, R5, 0x3340, R18 ;  /* 0x0000334005137816 */ /* 0x000fe40000000012 */
[----:B------:R-:W-:Y:S02]  /*9cc0*/  PRMT R15, R17, 0x5410, R26 ;  /* 0x00005410110f7816 */ /* 0x000fe4000000001a */
[----:B------:R-:W-:Y:S02]  /*9cd0*/  SHF.R.U32.HI R17, RZ, 0x8, R64 ;  /* 0x00000008ff117819 */ /* 0x000fe40000011640 */
[----:B------:R-:W-:-:S02]  /*9ce0*/  SHF.R.U32.HI R21, RZ, 0x8, R21 ;  /* 0x00000008ff157819 */ /* 0x000fc40000011615 */
[----:B------:R-:W-:Y:S02]  /*9cf0*/  PRMT R11, R11, 0x5410, R14 ;  /* 0x000054100b0b7816 */ /* 0x000fe4000000000e */
[----:B------:R-:W-:Y:S02]  /*9d00*/  PRMT R14, R19, 0x5410, R30 ;  /* 0x00005410130e7816 */ /* 0x000fe4000000001e */
[----:B------:R-:W-:Y:S02]  /*9d10*/  SHF.R.U32.HI R26, RZ, 0x8, R94 ;  /* 0x00000008ff1a7819 */ /* 0x000fe4000001165e */
[----:B------:R-:W-:Y:S02]  /*9d20*/  SHF.R.U32.HI R25, RZ, 0x8, R50 ;  /* 0x00000008ff197819 */ /* 0x000fe40000011632 */
[----:B------:R-:W-:Y:S02]  /*9d30*/  LOP3.LUT R21, R21, 0xffff, RZ, 0xc0, !PT ;  /* 0x0000ffff15157812 */ /* 0x000fe400078ec0ff */
[----:B------:R-:W-:-:S02]  /*9d40*/  LOP3.LUT R30, R17, 0xffff, RZ, 0xc0, !PT ;  /* 0x0000ffff111e7812 */ /* 0x000fc400078ec0ff */
[----:B------:R-:W-:Y:S02]  /*9d50*/  LOP3.LUT R26, R26, 0xffff, RZ, 0xc0, !PT ;  /* 0x0000ffff1a1a7812 */ /* 0x000fe400078ec0ff */
[----:B------:R-:W-:Y:S02]  /*9d60*/  LOP3.LUT R36, R25, 0xffff, RZ, 0xc0, !PT ;  /* 0x0000ffff19247812 */ /* 0x000fe400078ec0ff */
[----:B------:R-:W-:Y:S02]  /*9d70*/  PRMT R30, R30, 0x3340, R21 ;  /* 0x000033401e1e7816 */ /* 0x000fe40000000015 */
[----:B------:R-:W-:Y:S02]  /*9d80*/  SHF.R.U32.HI R19, RZ, 0x8, R66 ;  /* 0x00000008ff137819 */ /* 0x000fe40000011642 */
[----:B------:R-:W-:Y:S02]  /*9d90*/  SHF.R.U32.HI R23, RZ, 0x8, R23 ;  /* 0x00000008ff177819 */ /* 0x000fe40000011617 */
[----:B------:R-:W-:-:S02]  /*9da0*/  SHF.R.U32.HI R17, RZ, 0x8, R84 ;  /* 0x00000008ff117819 */ /* 0x000fc40000011654 */
[----:B------:R-:W-:Y:S02]  /*9db0*/  SHF.R.U32.HI R21, RZ, 0x8, R37 ;  /* 0x00000008ff157819 */ /* 0x000fe40000011625 */
[--C-:B------:R-:W-:Y:S02]  /*9dc0*/  PRMT R35, R26, 0x3340, R1.reuse ;  /* 0x000033401a237816 */ /* 0x100fe40000000001 */
[----:B------:R-:W-:Y:S02]  /*9dd0*/  PRMT R27, R36, 0x3340, R1 ;  /* 0x00003340241b7816 */ /* 0x000fe40000000001 */
[----:B------:R-:W-:Y:S02]  /*9de0*/  SHF.R.U32.HI R26, RZ, 0x8, R42 ;  /* 0x00000008ff1a7819 */ /* 0x000fe4000001162a */
[----:B------:R-:W-:Y:S02]  /*9df0*/  LOP3.LUT R23, R23, 0xffff, RZ, 0xc0, !PT ;  /* 0x0000ffff17177812 */ /* 0x000fe400078ec0ff */
[----:B------:R-:W-:-:S02]  /*9e00*/  LOP3.LUT R38, R19, 0xffff, RZ, 0xc0, !PT ;  /* 0x0000ffff13267812 */ /* 0x000fc400078ec0ff */
[----:B------:R-:W-:Y:S02]  /*9e10*/  SHF.R.U32.HI R25, RZ, 0x8, R40 ;  /* 0x00000008ff197819 */ /* 0x000fe40000011628 */
[----:B------:R-:W-:Y:S02]  /*9e20*/  LOP3.LUT R21, R21, 0xffff, RZ, 0xc0, !PT ;  /* 0x0000ffff15157812 */ /* 0x000fe400078ec0ff */
[----:B------:R-:W-:Y:S02]  /*9e30*/  LOP3.LUT R36, R17, 0xffff, RZ, 0xc0, !PT ;  /* 0x0000ffff11247812 */ /* 0x000fe400078ec0ff */
[----:B------:R-:W-:Y:S02]  /*9e40*/  LOP3.LUT R26, R26, 0xffff, RZ, 0xc0, !PT ;  /* 0x0000ffff1a1a7812 */ /* 0x000fe400078ec0ff */
[----:B------:R-:W-:Y:S02]  /*9e50*/  PRMT R38, R38, 0x3340, R23 ;  /* 0x0000334026267816 */ /* 0x000fe40000000017 */
[----:B------:R-:W-:-:S02]  /*9e60*/  LOP3.LUT R40, R25, 0xffff, RZ, 0xc0, !PT ;  /* 0x0000ffff19287812 */ /* 0x000fc400078ec0ff */
[----:B------:R-:W-:Y:S02]  /*9e70*/  PRMT R36, R36, 0x3340, R21 ;  /* 0x0000334024247816 */ /* 0x000fe40000000015 */
[----:B------:R-:W-:Y:S02]  /*9e80*/  SHF.R.U32.HI R19, RZ, 0x8, R86 ;  /* 0x00000008ff137819 */ /* 0x000fe40000011656 */
[----:B------:R-:W-:Y:S02]  /*9e90*/  SHF.R.U32.HI R23, RZ, 0x8, R39 ;  /* 0x00000008ff177819 */ /* 0x000fe40000011627 */
[----:B------:R-:W-:Y:S02]  /*9ea0*/  SHF.R.U32.HI R17, RZ, 0x8, R54 ;  /* 0x00000008ff117819 */ /* 0x000fe40000011636 */
[----:B------:R-:W-:Y:S02]  /*9eb0*/  SHF.R.U32.HI R21, RZ, 0x8, R41 ;  /* 0x00000008ff157819 */ /* 0x000fe40000011629 */
[----:B------:R-:W-:-:S02]  /*9ec0*/  PRMT R39, R26, 0x3340, R1 ;  /* 0x000033401a277816 */ /* 0x000fc40000000001 */
[----:B------:R-:W-:Y:S02]  /*9ed0*/  PRMT R37, R40, 0x3340, R1 ;  /* 0x0000334028257816 */ /* 0x000fe40000000001 */
[----:B------:R-:W-:Y:S01]  /*9ee0*/  SHF.R.U32.HI R26, RZ, 0x8, R48 ;  /* 0x00000008ff1a7819 */ /* 0x000fe20000011630 */
[----:B------:R-:W-:Y:S01]  /*9ef0*/  IMAD.IADD R34, R29, 0x1, -R34 ;  /* 0x000000011d227824 */ /* 0x000fe200078e0a22 */
[----:B------:R-:W-:Y:S02]  /*9f00*/  LOP3.LUT R23, R23, 0xffff, RZ, 0xc0, !PT ;  /* 0x0000ffff17177812 */ /* 0x000fe400078ec0ff */
[----:B------:R-:W-:Y:S02]  /*9f10*/  LOP3.LUT R42, R19, 0xffff, RZ, 0xc0, !PT ;  /* 0x0000ffff132a7812 */ /* 0x000fe400078ec0ff */
[----:B------:R-:W-:Y:S02]  /*9f20*/  LOP3.LUT R21, R21, 0xffff, RZ, 0xc0, !PT ;  /* 0x0000ffff15157812 */ /* 0x000fe400078ec0ff */
[----:B------:R-:W-:-:S02]  /*9f30*/  LOP3.LUT R40, R17, 0xffff, RZ, 0xc0, !PT ;  /* 0x0000ffff11287812 */ /* 0x000fc400078ec0ff */
[----:B------:R-:W-:Y:S02]  /*9f40*/  SHF.R.U32.HI R25, RZ, 0x8, R46 ;  /* 0x00000008ff197819 */ /* 0x000fe4000001162e */
[----:B------:R-:W-:Y:S01]  /*9f50*/  LOP3.LUT R26, R26, 0xffff, RZ, 0xc0, !PT ;  /* 0x0000ffff1a1a7812 */ /* 0x000fe200078ec0ff */
[----:B------:R-:W-:Y:S01]  /*9f60*/  FADD R34, R34, -1 ;  /* 0xbf80000022227421 */ /* 0x000fe20000000000 */
[----:B------:R-:W-:Y:S02]  /*9f70*/  PRMT R42, R42, 0x3340, R23 ;  /* 0x000033402a2a7816 */ /* 0x000fe40000000017 */
[----:B------:R-:W-:Y:S01]  /*9f80*/  PRMT R40, R40, 0x3340, R21 ;  /* 0x0000334028287816 */ /* 0x000fe20000000015 */
[----:B------:R-:W-:Y:S01]  /*9f90*/  IMAD.MOV.U32 R21, RZ, RZ, 0x3dc6b27f ;  /* 0x3dc6b27fff157424 */ /* 0x000fe200078e00ff */
[----:B------:R-:W-:Y:S02]  /*9fa0*/  SHF.R.U32.HI R7, RZ, 0x8, R7 ;  /* 0x00000008ff077819 */ /* 0x000fe40000011607 */
[----:B------:R-:W-:-:S02]  /*9fb0*/  SHF.R.U32.HI R23, RZ, 0x8, R44 ;  /* 0x00000008ff177819 */ /* 0x000fc4000001162c */
[----:B------:R-:W-:Y:S02]  /*9fc0*/  LOP3.LUT R44, R25, 0xffff, RZ, 0xc0, !PT ;  /* 0x0000ffff192c7812 */ /* 0x000fe400078ec0ff */
[----:B------:R-:W-:Y:S02]  /*9fd0*/  PRMT R25, R26, 0x3340, R1 ;  /* 0x000033401a197816 */ /* 0x000fe40000000001 */
[----:B------:R-:W-:Y:S01]  /*9fe0*/  LOP3.LUT R26, R7, 0xffff, RZ, 0xc0, !PT ;  /* 0x0000ffff071a7812 */ /* 0x000fe200078ec0ff */
[----:B------:R-:W-:-:S04]  /*9ff0*/  FFMA.FTZ R7, R34, R21, -0.16845393180847167969 ;  /* 0xbe2c7f3022077423 */ /* 0x000fc80000010015 */
[----:B------:R-:W-:-:S04]  /*a000*/  FFMA.FTZ R7, R34, R7, 0.1716887056827545166 ;  /* 0x3e2fcf2a22077423 */ /* 0x000fc80000010007 */
[----:B------:R-:W-:Y:S01]  /*a010*/  FFMA.FTZ R7, R34, R7, -0.17900948226451873779 ;  /* 0xbe374e4322077423 */ /* 0x000fe20000010007 */
[----:B------:R-:W-:-:S03]  /*a020*/  SHF.R.U32.HI R19, RZ, 0x8, R49 ;  /* 0x00000008ff137819 */ /* 0x000fc60000011631 */
[C---:B------:R-:W-:Y:S01]  /*a030*/  FFMA.FTZ R7, R34.reuse, R7, 0.20512372255325317383 ;  /* 0x3e520bf422077423 */ /* 0x040fe20000010007 */
[----:B------:R-:W-:Y:S02]  /*a040*/  LOP3.LUT R17, R23, 0xffff, RZ, 0xc0, !PT ;  /* 0x0000ffff17117812 */ /* 0x000fe400078ec0ff */
[----:B------:R-:W-:Y:S01]  /*a050*/  LOP3.LUT R46, R19, 0xffff, RZ, 0xc0, !PT ;  /* 0x0000ffff132e7812 */ /* 0x000fe200078ec0ff */
[----:B------:R-:W-:Y:S01]  /*a060*/  FFMA.FTZ R7, R34, R7, -0.24046532809734344482 ;  /* 0xbe763c8b22077423 */ /* 0x000fe20000010007 */
[----:B------:R-:W-:Y:S02]  /*a070*/  SHF.R.U32.HI R19, RZ, 0x8, R56 ;  /* 0x00000008ff137819 */ /* 0x000fe40000011638 */
[----:B------:R-:W-:Y:S01]  /*a080*/  PRMT R46, R46, 0x3340, R17 ;  /* 0x000033402e2e7816 */ /* 0x000fe20000000011 */
[----:B------:R-:W-:Y:S01]  /*a090*/  FFMA.FTZ R7, R34, R7, 0.28857114911079406738 ;  /* 0x3e93bf9922077423 */ /* 0x000fe20000010007 */
[----:B------:R-:W-:Y:S02]  /*a0a0*/  SHF.R.U32.HI R17, RZ, 0x8, R52 ;  /* 0x00000008ff117819 */ /* 0x000fe40000011634 */
[----:B------:R-:W-:-:S02]  /*a0b0*/  SHF.R.U32.HI R18, RZ, 0x8, R18 ;  /* 0x00000008ff127819 */ /* 0x000fc40000011612 */
[----:B------:R-:W-:Y:S01]  /*a0c0*/  SHF.R.U32.HI R5, RZ, 0x8, R5 ;  /* 0x00000008ff057819 */ /* 0x000fe20000011605 */
[----:B------:R-:W-:Y:S01]  /*a0d0*/  FFMA.FTZ R7, R34, R7, -0.36067417263984680176 ;  /* 0xbeb8aa4922077423 */ /* 0x000fe20000010007 */
[----:B------:R-:W-:Y:S02]  /*a0e0*/  SHF.R.U32.HI R22, RZ, 0x8, R22 ;  /* 0x00000008ff167819 */ /* 0x000fe40000011616 */
[----:B------:R-:W-:Y:S02]  /*a0f0*/  PRMT R23, R44, 0x3340, R1 ;  /* 0x000033402c177816 */ /* 0x000fe40000000001 */
[----:B------:R-:W-:Y:S02]  /*a100*/  LOP3.LUT R17, R17, 0xffff, RZ, 0xc0, !PT ;  /* 0x0000ffff11117812 */ /* 0x000fe400078ec0ff */
[----:B------:R-:W-:Y:S02]  /*a110*/  LOP3.LUT R44, R19, 0xffff, RZ, 0xc0, !PT ;  /* 0x0000ffff132c7812 */ /* 0x000fe400078ec0ff */
[----:B------:R-:W-:-:S02]  /*a120*/  LOP3.LUT R18, R18, 0xffff, RZ, 0xc0, !PT ;  /* 0x0000ffff12127812 */ /* 0x000fc400078ec0ff */
[----:B------:R-:W-:Y:S01]  /*a130*/  LOP3.LUT R5, R5, 0xffff, RZ, 0xc0, !PT ;  /* 0x0000ffff05057812 */ /* 0x000fe200078ec0ff */
[----:B------:R-:W-:Y:S01]  /*a140*/  FFMA.FTZ R7, R34, R7, 0.48089820146560668945 ;  /* 0x3ef6384a22077423 */ /* 0x000fe20000010007 */
[----:B------:R-:W-:Y:S02]  /*a150*/  LOP3.LUT R22, R22, 0xffff, RZ, 0xc0, !PT ;  /* 0x0000ffff16167812 */ /* 0x000fe400078ec0ff */
[----:B------:R-:W-:Y:S02]  /*a160*/  PRMT R17, R26, 0x3340, R17 ;  /* 0x000033401a117816 */ /* 0x000fe40000000011 */
[--C-:B------:R-:W-:Y:S02]  /*a170*/  PRMT R44, R44, 0x3340, R1.reuse ;  /* 0x000033402c2c7816 */ /* 0x100fe40000000001 */
[----:B------:R-:W-:Y:S01]  /*a180*/  PRMT R5, R5, 0x3340, R18 ;  /* 0x0000334005057816 */ /* 0x000fe20000000012 */
[----:B------:R-:W-:Y:S01]  /*a190*/  FFMA.FTZ R7, R34, R7, -0.72134751081466674805 ;  /* 0xbf38aa3b22077423 */ /* 0x000fe20000010007 */
[----:B------:R-:W-:-:S02]  /*a1a0*/  PRMT R18, R22, 0x3340, R1 ;  /* 0x0000334016127816 */ /* 0x000fc40000000001 */
[----:B------:R-:W-:Y:S02]  /*a1b0*/  F2FP.SATFINITE.E4M3.F32.PACK_AB_MERGE_C R2, R2, R55, RZ ;  /* 0x000000370202723e */ /* 0x000fe400048070ff */
[----:B------:R-:W-:Y:S02]  /*a1c0*/  F2FP.SATFINITE.E4M3.F32.PACK_AB_MERGE_C R90, R91, R90, RZ ;  /* 0x0000005a5b5a723e */ /* 0x000fe400048070ff */
[----:B------:R-:W-:Y:S02]  /*a1d0*/  PRMT R46, R46, 0x5410, R25 ;  /* 0x000054102e2e7816 */ /* 0x000fe40000000019 */
[----:B------:R-:W-:Y:S01]  /*a1e0*/  PRMT R25, R17, 0x5410, R44 ;  /* 0x0000541011197816 */ /* 0x000fe2000000002c */
[----:B------:R-:W-:Y:S01]  /*a1f0*/  FMUL R7, R34, R7 ;  /* 0x0000000722077220 */ /* 0x000fe20000400000 */
[----:B------:R-:W-:Y:S02]  /*a200*/  PRMT R44, R5, 0x5410, R18 ;  /* 0x00005410052c7816 */ /* 0x000fe40000000012 */
[----:B------:R-:W-:-:S02]  /*a210*/  LOP3.LUT R5, R2, 0xffff, RZ, 0xc0, !PT ;  /* 0x0000ffff02057812 */ /* 0x000fc400078ec0ff */
[----:B------:R-:W-:Y:S02]  /*a220*/  PRMT R30, R30, 0x5410, R27 ;  /* 0x000054101e1e7816 */ /* 0x000fe4000000001b */
[----:B------:R-:W-:Y:S02]  /*a230*/  PRMT R38, R38, 0x5410, R35 ;  /* 0x0000541026267816 */ /* 0x000fe40000000023 */
[----:B------:R-:W-:Y:S01]  /*a240*/  LOP3.LUT R19, R90, 0xffff, RZ, 0xc0, !PT ;  /* 0x0000ffff5a137812 */ /* 0x000fe200078ec0ff */
[----:B------:R-:W-:Y:S01]  /*a250*/  FMUL R17, R34, R7 ;  /* 0x0000000722117220 */ /* 0x000fe20000400000 */
[--C-:B------:R-:W-:Y:S02]  /*a260*/  PRMT R4, R4, 0x4210, R5.reuse ;  /* 0x0000421004047816 */ /* 0x100fe40000000005 */
[----:B------:R-:W-:Y:S02]  /*a270*/  PRMT R5, R30, 0x5210, R5 ;  /* 0x000052101e057816 */ /* 0x000fe40000000005 */
[----:B------:R-:W-:-:S02]  /*a280*/  PRMT R6, R6, 0x4210, R19 ;  /* 0x0000421006067816 */ /* 0x000fc40000000013 */
[----:B------:R-:W-:Y:S01]  /*a290*/  PRMT R7, R38, 0x5210, R19 ;  /* 0x0000521026077816 */ /* 0x000fe20000000013 */
[----:B------:R-:W-:Y:S01]  /*a2a0*/  BAR.SYNC.DEFER_BLOCKING 0x0 ;  /* 0x0000000000007b1d */ /* 0x000fe20000010000 */
[----:B------:R-:W-:Y:S01]  /*a2b0*/  IMAD.IADD R33, R28, 0x1, -R33 ;  /* 0x000000011c217824 */ /* 0x000fe200078e0a21 */
[----:B------:R-:W-:-:S03]  /*a2c0*/  LOP3.LUT R18, R0, 0x1ff, RZ, 0xc0, !PT ;  /* 0x000001ff00127812 */ /* 0x000fc600078ec0ff */
[----:B------:R-:W-:Y:S01]  /*a2d0*/  FADD R33, R33, -1 ;  /* 0xbf80000021217421 */ /* 0x000fe20000000000 */
[----:B------:R0:W-:Y:S01]  /*a2e0*/  STSM.16.M88.4 [R24], R4 ;  /* 0x0000000418007844 */ /* 0x0001e20000000200 */
[----:B------:R-:W-:Y:S02]  /*a2f0*/  LEA R18, R18, UR6, 0x4 ;  /* 0x0000000612127c11 */ /* 0x000fe4000f8e20ff */
[----:B------:R-:W-:Y:S01]  /*a300*/  FFMA.FTZ R26, R33, R21, -0.16845393180847167969 ;  /* 0xbe2c7f30211a7423 */ /* 0x000fe20000010015 */
[----:B------:R-:W-:Y:S02]  /*a310*/  PRMT R22, R36, 0x5410, R37 ;  /* 0x0000541024167816 */ /* 0x000fe40000000025 */
[----:B------:R-:W-:Y:S01]  /*a320*/  PRMT R21, R42, 0x5410, R39 ;  /* 0x000054102a157816 */ /* 0x000fe20000000027 */
[----:B------:R-:W-:Y:S01]  /*a330*/  BAR.SYNC.DEFER_BLOCKING 0x0 ;  /* 0x0000000000007b1d */ /* 0x000fe20000010000 */
[----:B------:R-:W-:-:S04]  /*a340*/  F2FP.SATFINITE.E4M3.F32.PACK_AB_MERGE_C R106, R107, R106, RZ ;  /* 0x0000006a6b6a723e */ /* 0x000fc800048070ff */
[----:B------:R-:W-:Y:S01]  /*a350*/  LOP3.LUT R106, R106, 0xffff, RZ, 0xc0, !PT ;  /* 0x0000ffff6a6a7812 */ /* 0x000fe200078ec0ff */
[----:B------:R-:W1:Y:S01]  /*a360*/  LDS.128 R36, [R18] ;  /* 0x0000000012247984 */ /* 0x000e620000000c00 */
[----:B0-----:R-:W-:Y:S02]  /*a370*/  LOP3.LUT R5, R8, 0xffff, RZ, 0xc0, !PT ;  /* 0x0000ffff08057812 */ /* 0x001fe400078ec0ff */
[--C-:B------:R-:W-:Y:S02]  /*a380*/  PRMT R6, R9, 0x4210, R106.reuse ;  /* 0x0000421009067816 */ /* 0x100fe4000000006a */
[--C-:B------:R-:W-:Y:S02]  /*a390*/  PRMT R4, R10, 0x4210, R5.reuse ;  /* 0x000042100a047816 */ /* 0x100fe40000000005 */
[----:B------:R-:W-:Y:S02]  /*a3a0*/  PRMT R5, R22, 0x5210, R5 ;  /* 0x0000521016057816 */ /* 0x000fe40000000005 */
[----:B------:R-:W-:Y:S01]  /*a3b0*/  PRMT R7, R21, 0x5210, R106 ;  /* 0x0000521015077816 */ /* 0x000fe2000000006a */
[----:B------:R-:W-:Y:S01]  /*a3c0*/  BAR.SYNC.DEFER_BLOCKING 0x0 ;  /* 0x0000000000007b1d */ /* 0x000fe20000010000 */
[----:B------:R-:W-:-:S05]  /*a3d0*/  LOP3.LUT R20, R20, 0xffff, RZ, 0xc0, !PT ;  /* 0x0000ffff14147812 */ /* 0x000fca00078ec0ff */
[----:B------:R-:W-:Y:S02]  /*a3e0*/  STSM.16.M88.4 [R24], R4 ;  /* 0x0000000418007844 */ /* 0x000fe40000000200 */
[----:B------:R-:W-:Y:S01]  /*a3f0*/  BAR.SYNC.DEFER_BLOCKING 0x0 ;  /* 0x0000000000007b1d */ /* 0x000fe20000010000 */
[----:B------:R-:W-:Y:S01]  /*a400*/  PRMT R23, R40, 0x5410, R23 ;  /* 0x0000541028177816 */ /* 0x000fe20000000017 */
[----:B------:R-:W-:Y:S01]  /*a410*/  FFMA.FTZ R26, R33, R26, 0.1716887056827545166 ;  /* 0x3e2fcf2a211a7423 */ /* 0x000fe2000001001a */
[----:B------:R-:W-:-:S03]  /*a420*/  PRMT R40, R11, 0x4210, R20 ;  /* 0x000042100b287816 */ /* 0x000fc60000000014 */
[----:B------:R-:W-:-:S04]  /*a430*/  FFMA.FTZ R26, R33, R26, -0.17900948226451873779 ;  /* 0xbe374e43211a7423 */ /* 0x000fc8000001001a */
[C---:B------:R-:W-:Y:S01]  /*a440*/  FFMA.FTZ R26, R33.reuse, R26, 0.20512372255325317383 ;  /* 0x3e520bf4211a7423 */ /* 0x040fe2000001001a */
[----:B------:R-:W0:Y:S03]  /*a450*/  LDS.128 R8, [R18] ;  /* 0x0000000012087984 */ /* 0x000e260000000c00 */
[----:B------:R-:W-:Y:S01]  /*a460*/  FFMA.FTZ R26, R33, R26, -0.24046532809734344482 ;  /* 0xbe763c8b211a7423 */ /* 0x000fe2000001001a */
[----:B------:R-:W-:-:S03]  /*a470*/  LOP3.LUT R43, R43, 0xffff, RZ, 0xc0, !PT ;  /* 0x0000ffff2b2b7812 */ /* 0x000fc600078ec0ff */
[----:B------:R-:W-:Y:S01]  /*a480*/  FFMA.FTZ R26, R33, R26, 0.28857114911079406738 ;  /* 0x3e93bf99211a7423 */ /* 0x000fe2000001001a */
[--C-:B------:R-:W-:Y:S02]  /*a490*/  PRMT R42, R16, 0x4210, R43.reuse ;  /* 0x00004210102a7816 */ /* 0x100fe4000000002b */
[----:B------:R-:W-:Y:S01]  /*a4a0*/  PRMT R41, R23, 0x5210, R20 ;  /* 0x0000521017297816 */ /* 0x000fe20000000014 */
[C---:B------:R-:W-:Y:S01]  /*a4b0*/  FFMA.FTZ R26, R33.reuse, R26, -0.36067417263984680176 ;  /* 0xbeb8aa49211a7423 */ /* 0x040fe2000001001a */
[----:B------:R-:W-:Y:S01]  /*a4c0*/  PRMT R43, R46, 0x5210, R43 ;  /* 0x000052102e2b7816 */ /* 0x000fe2000000002b */
[----:B------:R-:W-:Y:S02]  /*a4d0*/  BAR.SYNC.DEFER_BLOCKING 0x0 ;  /* 0x0000000000007b1d */ /* 0x000fe40000010000 */
[----:B------:R-:W-:Y:S01]  /*a4e0*/  FFMA.FTZ R26, R33, R26, 0.48089820146560668945 ;  /* 0x3ef6384a211a7423 */ /* 0x000fe2000001001a */
[----:B------:R-:W-:-:S03]  /*a4f0*/  ISETP.GE.U32.AND P1, PT, R29, 0x7f800000, PT ;  /* 0x7f8000001d00780c */ /* 0x000fc60003f26070 */
[----:B------:R-:W2:Y:S01]  /*a500*/  S2R R70, SR_TID.X ;  /* 0x0000000000467919 */ /* 0x000ea20000002100 */
[C---:B------:R-:W-:Y:S01]  /*a510*/  FFMA.FTZ R26, R33.reuse, R26, -0.72134751081466674805 ;  /* 0xbf38aa3b211a7423 */ /* 0x040fe2000001001a */
[----:B------:R-:W3:Y:S03]  /*a520*/  S2R R68, SR_CTAID.X ;  /* 0x0000000000447919 */ /* 0x000ee60000002500 */
[C---:B------:R-:W-:Y:S01]  /*a530*/  FMUL R26, R33.reuse, R26 ;  /* 0x0000001a211a7220 */ /* 0x040fe20000400000 */
[----:B------:R4:W-:Y:S01]  /*a540*/  STSM.16.M88.4 [R24], R40 ;  /* 0x0000002818007844 */ /* 0x0009e20000000200 */
[----:B------:R-:W-:Y:S02]  /*a550*/  BAR.SYNC.DEFER_BLOCKING 0x0 ;  /* 0x0000000000007b1d */ /* 0x000fe40000010000 */
[----:B------:R-:W-:Y:S01]  /*a560*/  FMUL R26, R33, R26 ;  /* 0x0000001a211a7220 */ /* 0x000fe20000400000 */
[----:B------:R-:W-:Y:S01]  /*a570*/  FFMA.FTZ R17, R34, 1.4426950216293334961, R17 ;  /* 0x3fb8aa3b22117823 */ /* 0x000fe20000010011 */
[----:B------:R-:W-:-:S02]  /*a580*/  @P1 IMAD.MOV.U32 R2, RZ, RZ, 0x7f800000 ;  /* 0x7f800000ff021424 */ /* 0x000fc400078e00ff */
[----:B------:R-:W-:Y:S01]  /*a590*/  FFMA.FTZ R26, R33, 1.4426950216293334961, R26 ;  /* 0x3fb8aa3b211a7823 */ /* 0x000fe2000001001a */
[----:B------:R-:W-:Y:S01]  /*a5a0*/  FADD R32, R32, R17 ;  /* 0x0000001120207221 */ /* 0x000fe20000000000 */
[----:B------:R-:W-:Y:S02]  /*a5b0*/  @P1 FFMA.FTZ R32, R29, R2, +INF ;  /* 0x7f8000001d201423 */ /* 0x000fe40000010002 */
[----:B------:R-:W-:Y:S01]  /*a5c0*/  FADD R31, R31, R26 ;  /* 0x0000001a1f1f7221 */ /* 0x000fe20000000000 */
[----:B------:R-:W0:Y:S01]  /*a5d0*/  LDC R2, c[0x0][0x3e8] ;  /* 0x0000fa00ff027b82 */ /* 0x000e220000000800 */
[----:B------:R-:W-:-:S07]  /*a5e0*/  ISETP.GE.U32.AND P2, PT, R28, 0x7f800000, PT ;  /* 0x7f8000001c00780c */ /* 0x000fce0003f46070 */
[----:B------:R-:W1:Y:S01]  /*a5f0*/  LDC.64 R26, c[0x0][0x398] ;  /* 0x0000e600ff1a7b82 */ /* 0x000e620000000a00 */
[----:B------:R-:W1:Y:S01]  /*a600*/  LDS.128 R4, [R18] ;  /* 0x0000000012047984 */ /* 0x000e620000000c00 */
[----:B--2---:R-:W-:-:S04]  /*a610*/  LOP3.LUT R70, R70, 0xff, RZ, 0xc0, !PT ;  /* 0x000000ff46467812 */ /* 0x004fc800078ec0ff */
[----:B------:R-:W-:Y:S01]  /*a620*/  @P2 IMAD.MOV.U32 R17, RZ, RZ, 0x7f800000 ;  /* 0x7f800000ff112424 */ /* 0x000fe200078e00ff */
[----:B------:R-:W-:Y:S02]  /*a630*/  LOP3.LUT R16, R51, 0xffff, RZ, 0xc0, !PT ;  /* 0x0000ffff33107812 */ /* 0x000fe400078ec0ff */
[----:B------:R-:W-:Y:S01]  /*a640*/  LOP3.LUT R19, R12, 0xffff, RZ, 0xc0, !PT ;  /* 0x0000ffff0c137812 */ /* 0x000fe200078ec0ff */
[----:B---3--:R-:W-:Y:S01]  /*a650*/  IMAD R68, R68, 0x100, R70 ;  /* 0x0000010044447824 */ /* 0x008fe200078e0246 */
[----:B------:R-:W-:Y:S01]  /*a660*/  SHF.R.U32.HI R12, RZ, 0x8, R0 ;  /* 0x00000008ff0c7819 */ /* 0x000fe20000011600 */
[----:B------:R-:W-:Y:S01]  /*a670*/  @P2 FFMA.FTZ R31, R28, R17, +INF ;  /* 0x7f8000001c1f2423 */ /* 0x000fe20000010011 */
[----:B------:R-:W-:Y:S01]  /*a680*/  UIMAD UR4, UR7, UR4, URZ ;  /* 0x00000004070472a4 */ /* 0x000fe2000f8e02ff */
[----:B------:R-:W-:Y:S01]  /*a690*/  PRMT R20, R15, 0x4210, R16 ;  /* 0x000042100f147816 */ /* 0x000fe20000000010 */
[----:B------:R-:W-:Y:S01]  /*a6a0*/  IMAD R17, R68, UR5, RZ ;  /* 0x0000000544117c24 */ /* 0x000fe2000f8e02ff */
[----:B------:R-:W-:Y:S01]  /*a6b0*/  SGXT.U32 R15, R12, 0x1 ;  /* 0x000000010c0f781a */ /* 0x000fe20000000000 */
[----:B------:R-:W-:Y:S01]  /*a6c0*/  USHF.R.S32.HI UR5, URZ, 0x1f, UR4 ;  /* 0x0000001fff057899 */ /* 0x000fe20008011404 */
[----:B------:R-:W-:-:S02]  /*a6d0*/  PRMT R22, R14, 0x4210, R19 ;  /* 0x000042100e167816 */ /* 0x000fc40000000013 */
[----:B------:R-:W-:Y:S01]  /*a6e0*/  PRMT R21, R25, 0x5210, R16 ;  /* 0x0000521019157816 */ /* 0x000fe20000000010 */
[----:B0-----:R-:W-:Y:S01]  /*a6f0*/  IMAD R15, R15, R2, RZ ;  /* 0x000000020f0f7224 */ /* 0x001fe200078e02ff */
[----:B------:R-:W-:Y:S01]  /*a700*/  PRMT R23, R44, 0x5210, R19 ;  /* 0x000052102c177816 */ /* 0x000fe20000000013 */
[----:B------:R-:W-:Y:S01]  /*a710*/  BAR.SYNC.DEFER_BLOCKING 0x0 ;  /* 0x0000000000007b1d */ /* 0x000fe20000010000 */
[----:B-1----:R-:W-:Y:S02]  /*a720*/  IADD3 R12, P2, P3, R17, UR4, R26 ;  /* 0x00000004110c7c10 */ /* 0x002fe4000fb5e01a */
[----:B------:R-:W-:Y:S01]  /*a730*/  SHF.R.S32.HI R14, RZ, 0x1f, R17 ;  /* 0x0000001fff0e7819 */ /* 0x000fe20000011411 */
[----:B----4-:R-:W-:Y:S01]  /*a740*/  IMAD R41, R2, 0x2, R15 ;  /* 0x0000000202297824 */ /* 0x010fe200078e020f */
[C---:B------:R-:W-:Y:S01]  /*a750*/  PRMT R59, R38.reuse, 0x7773, RZ ;  /* 0x00007773263b7816 */ /* 0x040fe200000000ff */
[----:B------:R-:W0:Y:S01]  /*a760*/  LDCU UR4, c[0x0][0x3ec] ;  /* 0x00007d80ff0477ac */ /* 0x000e220008000800 */
[----:B------:R-:W-:-:S02]  /*a770*/  PRMT R67, R38, 0x7772, RZ ;  /* 0x0000777226437816 */ /* 0x000fc400000000ff */
[C---:B------:R-:W-:Y:S02]  /*a780*/  PRMT R75, R38.reuse, 0x7771, RZ ;  /* 0x00007771264b7816 */ /* 0x040fe400000000ff */
[----:B------:R-:W-:Y:S02]  /*a790*/  PRMT R83, R38, 0x7770, RZ ;  /* 0x0000777026537816 */ /* 0x000fe400000000ff */
[----:B------:R-:W-:Y:S02]  /*a7a0*/  IADD3.X R14, PT, PT, R14, UR5, R27, P2, P3 ;  /* 0x000000050e0e7c10 */ /* 0x000fe400097e641b */
[----:B------:R-:W-:Y:S02]  /*a7b0*/  IADD3 R38, P2, PT, R15, R12, RZ ;  /* 0x0000000c0f267210 */ /* 0x000fe40007f5e0ff */
[C---:B------:R-:W-:Y:S02]  /*a7c0*/  PRMT R57, R39.reuse, 0x7773, RZ ;  /* 0x0000777327397816 */ /* 0x040fe400000000ff */
[----:B------:R-:W-:-:S02]  /*a7d0*/  PRMT R65, R39, 0x7772, RZ ;  /* 0x0000777227417816 */ /* 0x000fc400000000ff */
[C---:B------:R-:W-:Y:S01]  /*a7e0*/  PRMT R73, R39.reuse, 0x7771, RZ ;  /* 0x0000777127497816 */ /* 0x040fe200000000ff */
[----:B------:R-:W-:Y:S01]  /*a7f0*/  STSM.16.M88.4 [R24], R20 ;  /* 0x0000001418007844 */ /* 0x000fe20000000200 */
[----:B------:R-:W-:Y:S01]  /*a800*/  PRMT R81, R39, 0x7770, RZ ;  /* 0x0000777027517816 */ /* 0x000fe200000000ff */
[C---:B------:R-:W-:Y:S01]  /*a810*/  IMAD R43, R2.reuse, 0x2, R41 ;  /* 0x00000002022b7824 */ /* 0x040fe200078e0229 */
[----:B------:R-:W-:Y:S02]  /*a820*/  LEA.HI.X.SX32 R39, R15, R14, 0x1, P2 ;  /* 0x0000000e0f277211 */ /* 0x000fe400010f0eff */
[----:B------:R-:W-:Y:S01]  /*a830*/  IADD3 R40, P2, PT, R41, R12, RZ ;  /* 0x0000000c29287210 */ /* 0x000fe20007f5e0ff */
[----:B------:R-:W-:-:S03]  /*a840*/  IMAD R45, R2, 0x2, R43 ;  /* 0x00000002022d7824 */ /* 0x000fc600078e022b */
[----:B------:R-:W-:Y:S02]  /*a850*/  LEA.HI.X.SX32 R41, R41, R14, 0x1, P2 ;  /* 0x0000000e29297211 */ /* 0x000fe400010f0eff */
[----:B------:R-:W-:-:S04]  /*a860*/  IADD3 R48, P2, PT, R43, R12, RZ ;  /* 0x0000000c2b307210 */ /* 0x000fc80007f5e0ff */
[----:B------:R-:W-:Y:S01]  /*a870*/  LEA.HI.X.SX32 R49, R43, R14, 0x1, P2 ;  /* 0x0000000e2b317211 */ /* 0x000fe200010f0eff */
[----:B------:R-:W-:Y:S01]  /*a880*/  IMAD R43, R2, 0x2, R45 ;  /* 0x00000002022b7824 */ /* 0x000fe200078e022d */
[----:B------:R-:W-:Y:S02]  /*a890*/  IADD3 R44, P2, PT, R45, R12, RZ ;  /* 0x0000000c2d2c7210 */ /* 0x000fe40007f5e0ff */
[----:B------:R-:W-:Y:S01]  /*a8a0*/  PRMT R87, R36, 0x7770, RZ ;  /* 0x0000777024577816 */ /* 0x000fe200000000ff */
[----:B------:R-:W-:Y:S01]  /*a8b0*/  BAR.SYNC.DEFER_BLOCKING 0x0 ;  /* 0x0000000000007b1d */ /* 0x000fe20000010000 */
[C---:B------:R-:W-:Y:S01]  /*a8c0*/  IMAD R53, R2.reuse, 0x2, R43 ;  /* 0x0000000202357824 */ /* 0x040fe200078e022b */
[----:B------:R-:W-:Y:S02]  /*a8d0*/  PRMT R85, R37, 0x7770, RZ ;  /* 0x0000777025557816 */ /* 0x000fe400000000ff */
[----:B------:R-:W-:Y:S01]  /*a8e0*/  LEA.HI.X.SX32 R45, R45, R14, 0x1, P2 ;  /* 0x0000000e2d2d7211 */ /* 0x000fe200010f0eff */
[----:B------:R-:W-:Y:S01]  /*a8f0*/  IMAD R55, R2, 0x2, R53 ;  /* 0x0000000202377824 */ /* 0x000fe200078e0235 */
[----:B------:R-:W-:-:S02]  /*a900*/  IADD3 R50, P2, PT, R43, R12, RZ ;  /* 0x0000000c2b327210 */ /* 0x000fc40007f5e0ff */
[----:B------:R-:W-:Y:S02]  /*a910*/  IADD3 R42, P3, PT, R53, R12, RZ ;  /* 0x0000000c352a7210 */ /* 0x000fe40007f7e0ff */
[-C--:B------:R-:W-:Y:S02]  /*a920*/  LEA.HI.X.SX32 R51, R43, R14.reuse, 0x1, P2 ;  /* 0x0000000e2b337211 */ /* 0x080fe400010f0eff */
[----:B------:R-:W-:Y:S01]  /*a930*/  LEA.HI.X.SX32 R43, R53, R14, 0x1, P3 ;  /* 0x0000000e352b7211 */ /* 0x000fe200018f0eff */
[----:B------:R1:W-:Y:S04]  /*a940*/  STG.E.U8 desc[UR10][R38.64], R87 ;  /* 0x0000005726007986 */ /* 0x0003e8000c10110a */
[----:B------:R2:W-:Y:S04]  /*a950*/  STG.E.U8 desc[UR10][R40.64], R85 ;  /* 0x0000005528007986 */ /* 0x0005e8000c10110a */
[----:B------:R3:W-:Y:S01]  /*a960*/  STG.E.U8 desc[UR10][R48.64], R83 ;  /* 0x0000005330007986 */ /* 0x0007e2000c10110a */
[----:B-1----:R-:W-:Y:S01]  /*a970*/  IADD3 R38, P2, PT, R55, R12, RZ ;  /* 0x0000000c37267210 */ /* 0x002fe20007f5e0ff */
[----:B--2---:R-:W-:-:S03]  /*a980*/  IMAD R41, R2, 0x2, R55 ;  /* 0x0000000202297824 */ /* 0x004fc600078e0237 */
[----:B------:R-:W-:Y:S01]  /*a990*/  LEA.HI.X.SX32 R39, R55, R14, 0x1, P2 ;  /* 0x0000000e37277211 */ /* 0x000fe200010f0eff */
[----:B---3--:R-:W-:Y:S01]  /*a9a0*/  IMAD R49, R2, 0x2, R41 ;  /* 0x0000000202317824 */ /* 0x008fe200078e0229 */
[----:B------:R-:W-:-:S03]  /*a9b0*/  IADD3 R40, P2, PT, R41, R12, RZ ;  /* 0x0000000c29287210 */ /* 0x000fc60007f5e0ff */
[----:B------:R-:W-:Y:S01]  /*a9c0*/  IMAD R53, R2, 0x2, R49 ;  /* 0x0000000202357824 */ /* 0x000fe200078e0231 */
[----:B------:R-:W-:Y:S01]  /*a9d0*/  PRMT R79, R36, 0x7771, RZ ;  /* 0x00007771244f7816 */ /* 0x000fe200000000ff */
[----:B------:R1:W-:Y:S01]  /*a9e0*/  STG.E.U8 desc[UR10][R44.64], R81 ;  /* 0x000000512c007986 */ /* 0x0003e2000c10110a */
[----:B------:R-:W-:Y:S01]  /*a9f0*/  PRMT R77, R37, 0x7771, RZ ;  /* 0x00007771254d7816 */ /* 0x000fe200000000ff */
[----:B------:R-:W-:Y:S01]  /*aa00*/  IMAD R55, R2, 0x2, R53 ;  /* 0x0000000202377824 */ /* 0x000fe200078e0235 */
[----:B------:R-:W-:Y:S01]  /*aa10*/  LEA.HI.X.SX32 R41, R41, R14, 0x1, P2 ;  /* 0x0000000e29297211 */ /* 0x000fe200010f0eff */
[----:B------:R2:W-:Y:S01]  /*aa20*/  STG.E.U8 desc[UR10][R50.64], R79 ;  /* 0x0000004f32007986 */ /* 0x0005e2000c10110a */
[----:B------:R-:W-:-:S03]  /*aa30*/  IADD3 R48, P3, PT, R53, R12, RZ ;  /* 0x0000000c35307210 */ /* 0x000fc60007f7e0ff */
[----:B------:R3:W-:Y:S01]  /*aa40*/  STG.E.U8 desc[UR10][R42.64], R77 ;  /* 0x0000004d2a007986 */ /* 0x0007e2000c10110a */
[----:B-1----:R-:W-:-:S04]  /*aa50*/  IADD3 R44, P2, PT, R49, R12, RZ ;  /* 0x0000000c312c7210 */ /* 0x002fc80007f5e0ff */
[----:B------:R-:W-:Y:S02]  /*aa60*/  LEA.HI.X.SX32 R45, R49, R14, 0x1, P2 ;  /* 0x0000000e312d7211 */ /* 0x000fe400010f0eff */
[C---:B--2---:R-:W-:Y:S01]  /*aa70*/  IADD3 R50, P2, PT, R55.reuse, R12, RZ ;  /* 0x0000000c37327210 */ /* 0x044fe20007f5e0ff */
[C---:B---3--:R-:W-:Y:S01]  /*aa80*/  IMAD R43, R2.reuse, 0x2, R55 ;  /* 0x00000002022b7824 */ /* 0x048fe200078e0237 */
[----:B------:R1:W-:Y:S02]  /*aa90*/  STG.E.U8 desc[UR10][R38.64], R75 ;  /* 0x0000004b26007986 */ /* 0x0003e4000c10110a */
[-C--:B------:R-:W-:Y:S02]  /*aaa0*/  LEA.HI.X.SX32 R51, R55, R14.reuse, 0x1, P2 ;  /* 0x0000000e37337211 */ /* 0x080fe400010f0eff */
[----:B------:R-:W-:Y:S01]  /*aab0*/  LEA.HI.X.SX32 R49, R53, R14, 0x1, P3 ;  /* 0x0000000e35317211 */ /* 0x000fe200018f0eff */
[----:B------:R-:W-:Y:S01]  /*aac0*/  IMAD R53, R2, 0x2, R43 ;  /* 0x0000000202357824 */ /* 0x000fe200078e022b */
[----:B------:R-:W-:-:S02]  /*aad0*/  PRMT R71, R36, 0x7772, RZ ;  /* 0x0000777224477816 */ /* 0x000fc400000000ff */
[----:B-1----:R-:W-:-:S04]  /*aae0*/  IADD3 R38, P2, PT, R43, R12, RZ ;  /* 0x0000000c2b267210 */ /* 0x002fc80007f5e0ff */
[----:B------:R-:W-:Y:S01]  /*aaf0*/  LEA.HI.X.SX32 R39, R43, R14, 0x1, P2 ;  /* 0x0000000e2b277211 */ /* 0x000fe200010f0eff */
[C---:B------:R-:W-:Y:S01]  /*ab00*/  IMAD R43, R2.reuse, 0x2, R53 ;  /* 0x00000002022b7824 */ /* 0x040fe200078e0235 */
[----:B------:R-:W-:Y:S01]  /*ab10*/  PRMT R69, R37, 0x7772, RZ ;  /* 0x0000777225457816 */ /* 0x000fe200000000ff */
[----:B------:R1:W-:Y:S02]  /*ab20*/  STG.E.U8 desc[UR10][R40.64], R73 ;  /* 0x0000004928007986 */ /* 0x0003e4000c10110a */
[----:B------:R-:W-:Y:S02]  /*ab30*/  IMAD R55, R2, 0x2, R43 ;  /* 0x0000000202377824 */ /* 0x000fe400078e022b */
[----:B------:R-:W-:Y:S04]  /*ab40*/  STG.E.U8 desc[UR10][R44.64], R71 ;  /* 0x000000472c007986 */ /* 0x000fe8000c10110a */
[----:B------:R2:W-:Y:S01]  /*ab50*/  STG.E.U8 desc[UR10][R48.64], R69 ;  /* 0x0000004530007986 */ /* 0x0005e2000c10110a */
[----:B-1----:R-:W-:-:S03]  /*ab60*/  IADD3 R40, P2, PT, R53, R12, RZ ;  /* 0x0000000c35287210 */ /* 0x002fc60007f5e0ff */
[----:B------:R1:W-:Y:S01]  /*ab70*/  STG.E.U8 desc[UR10][R50.64], R67 ;  /* 0x0000004332007986 */ /* 0x0003e2000c10110a */
[----:B------:R-:W-:Y:S01]  /*ab80*/  IADD3 R42, P3, PT, R43, R12, RZ ;  /* 0x0000000c2b2a7210 */ /* 0x000fe20007f7e0ff */
[----:B--2---:R-:W-:Y:S01]  /*ab90*/  IMAD R49, R2, 0x2, R55 ;  /* 0x0000000202317824 */ /* 0x004fe200078e0237 */
[----:B------:R-:W-:-:S03]  /*aba0*/  LEA.HI.X.SX32 R41, R53, R14, 0x1, P2 ;  /* 0x0000000e35297211 */ /* 0x000fc600010f0eff */
[----:B-1----:R-:W-:Y:S01]  /*abb0*/  IMAD R51, R2, 0x2, R49 ;  /* 0x0000000202337824 */ /* 0x002fe200078e0231 */
[----:B------:R-:W-:Y:S02]  /*abc0*/  IADD3 R44, P2, PT, R55, R12, RZ ;  /* 0x0000000c372c7210 */ /* 0x000fe40007f5e0ff */
[----:B------:R-:W-:Y:S01]  /*abd0*/  PRMT R63, R36, 0x7773, RZ ;  /* 0x00007773243f7816 */ /* 0x000fe200000000ff */
[C---:B------:R-:W-:Y:S01]  /*abe0*/  IMAD R53, R2.reuse, 0x2, R51 ;  /* 0x0000000202357824 */ /* 0x040fe200078e0233 */
[----:B------:R-:W-:Y:S02]  /*abf0*/  PRMT R61, R37, 0x7773, RZ ;  /* 0x00007773253d7816 */ /* 0x000fe400000000ff */
[-C--:B------:R-:W-:Y:S02]  /*ac00*/  LEA.HI.X.SX32 R43, R43, R14.reuse, 0x1, P3 ;  /* 0x0000000e2b2b7211 */ /* 0x080fe400018f0eff */
[----:B------:R-:W-:Y:S01]  /*ac10*/  LEA.HI.X.SX32 R45, R55, R14, 0x1, P2 ;  /* 0x0000000e372d7211 */ /* 0x000fe200010f0eff */
[----:B------:R-:W-:Y:S01]  /*ac20*/  IMAD R55, R2, 0x2, R53 ;  /* 0x0000000202377824 */ /* 0x000fe200078e0235 */
[----:B------:R1:W-:Y:S01]  /*ac30*/  STG.E.U8 desc[UR10][R38.64], R65 ;  /* 0x0000004126007986 */ /* 0x0003e2000c10110a */
[----:B------:R-:W-:-:S03]  /*ac40*/  IADD3 R48, P2, PT, R49, R12, RZ ;  /* 0x0000000c31307210 */ /* 0x000fc60007f5e0ff */
[----:B------:R-:W-:Y:S01]  /*ac50*/  STG.E.U8 desc[UR10][R40.64], R63 ;  /* 0x0000003f28007986 */ /* 0x000fe2000c10110a */
[----:B------:R-:W-:-:S03]  /*ac60*/  LEA.HI.X.SX32 R49, R49, R14, 0x1, P2 ;  /* 0x0000000e31317211 */ /* 0x000fc600010f0eff */
[----:B------:R2:W-:Y:S01]  /*ac70*/  STG.E.U8 desc[UR10][R42.64], R61 ;  /* 0x0000003d2a007986 */ /* 0x0005e2000c10110a */
[-C--:B------:R-:W-:Y:S02]  /*ac80*/  IADD3 R50, P3, PT, R53, R12.reuse, RZ ;  /* 0x0000000c35327210 */ /* 0x080fe40007f7e0ff */
[C---:B-1----:R-:W-:Y:S01]  /*ac90*/  IADD3 R38, P2, PT, R51.reuse, R12, RZ ;  /* 0x0000000c33267210 */ /* 0x042fe20007f5e0ff */
[----:B------:R1:W-:Y:S01]  /*aca0*/  STG.E.U8 desc[UR10][R44.64], R59 ;  /* 0x0000003b2c007986 */ /* 0x0003e2000c10110a */
[C---:B--2---:R-:W-:Y:S02]  /*acb0*/  IMAD R43, R2.reuse, 0x2, R55 ;  /* 0x00000002022b7824 */ /* 0x044fe400078e0237 */
[-C--:B------:R-:W-:Y:S02]  /*acc0*/  LEA.HI.X.SX32 R39, R51, R14.reuse, 0x1, P2 ;  /* 0x0000000e33277211 */ /* 0x080fe400010f0eff */
[----:B-1----:R-:W-:Y:S01]  /*acd0*/  IMAD R45, R2, 0x2, R43 ;  /* 0x00000002022d7824 */ /* 0x002fe200078e022b */
[----:B------:R-:W-:-:S02]  /*ace0*/  LEA.HI.X.SX32 R51, R53, R14, 0x1, P3 ;  /* 0x0000000e35337211 */ /* 0x000fc400018f0eff */
[C---:B------:R-:W-:Y:S01]  /*acf0*/  IADD3 R40, P2, PT, R55.reuse, R12, RZ ;  /* 0x0000000c37287210 */ /* 0x040fe20007f5e0ff */
[----:B------:R-:W-:Y:S01]  /*ad00*/  IMAD R53, R2, 0x2, R45 ;  /* 0x0000000202357824 */ /* 0x000fe200078e022d */
[----:B------:R-:W-:Y:S02]  /*ad10*/  PRMT R89, R8, 0x7770, RZ ;  /* 0x0000777008597816 */ /* 0x000fe400000000ff */
[----:B------:R-:W-:Y:S01]  /*ad20*/  LEA.HI.X.SX32 R41, R55, R14, 0x1, P2 ;  /* 0x0000000e37297211 */ /* 0x000fe200010f0eff */
[----:B------:R-:W-:Y:S01]  /*ad30*/  IMAD R55, R2, 0x2, R53 ;  /* 0x0000000202377824 */ /* 0x000fe200078e0235 */
[----:B------:R-:W-:Y:S01]  /*ad40*/  PRMT R47, R9, 0x7770, RZ ;  /* 0x00007770092f7816 */ /* 0x000fe200000000ff */
[----:B------:R1:W-:Y:S01]  /*ad50*/  STG.E.U8 desc[UR10][R48.64], R57 ;  /* 0x0000003930007986 */ /* 0x0003e2000c10110a */
[----:B------:R-:W-:-:S03]  /*ad60*/  IADD3 R42, P2, PT, R43, R12, RZ ;  /* 0x0000000c2b2a7210 */ /* 0x000fc60007f5e0ff */
[----:B------:R-:W-:Y:S01]  /*ad70*/  STG.E.U8 desc[UR10][R38.64], R89 ;  /* 0x0000005926007986 */ /* 0x000fe2000c10110a */
[----:B------:R-:W-:-:S03]  /*ad80*/  LEA.HI.X.SX32 R43, R43, R14, 0x1, P2 ;  /* 0x0000000e2b2b7211 */ /* 0x000fc600010f0eff */
[----:B------:R2:W-:Y:S01]  /*ad90*/  STG.E.U8 desc[UR10][R50.64], R47 ;  /* 0x0000002f32007986 */ /* 0x0005e2000c10110a */
[C---:B-1----:R-:W-:Y:S01]  /*ada0*/  IMAD R57, R2.reuse, 0x2, R55 ;  /* 0x0000000202397824 */ /* 0x042fe200078e0237 */
[-C--:B------:R-:W-:Y:S02]  /*adb0*/  IADD3 R44, P2, PT, R45, R12.reuse, RZ ;  /* 0x0000000c2d2c7210 */ /* 0x080fe40007f5e0ff */
[----:B------:R-:W-:Y:S01]  /*adc0*/  IADD3 R48, P3, PT, R53, R12, RZ ;  /* 0x0000000c35307210 */ /* 0x000fe20007f7e0ff */
[----:B--2---:R-:W-:Y:S01]  /*add0*/  IMAD R47, R2, 0x2, R57 ;  /* 0x00000002022f7824 */ /* 0x004fe200078e0239 */
[----:B------:R-:W-:Y:S02]  /*ade0*/  PRMT R52, R10, 0x7770, RZ ;  /* 0x000077700a347816 */ /* 0x000fe400000000ff */
[----:B------:R-:W-:Y:S01]  /*adf0*/  PRMT R46, R11, 0x7770, RZ ;  /* 0x000077700b2e7816 */ /* 0x000fe200000000ff */
[----:B------:R-:W-:Y:S01]  /*ae00*/  IMAD R51, R2, 0x2, R47 ;  /* 0x0000000202337824 */ /* 0x000fe200078e022f */
[----:B------:R-:W-:-:S02]  /*ae10*/  LEA.HI.X.SX32 R45, R45, R14, 0x1, P2 ;  /* 0x0000000e2d2d7211 */ /* 0x000fc400010f0eff */
[----:B------:R-:W-:Y:S01]  /*ae20*/  LEA.HI.X.SX32 R49, R53, R14, 0x1, P3 ;  /* 0x0000000e35317211 */ /* 0x000fe200018f0eff */
[----:B------:R-:W-:Y:S01]  /*ae30*/  IMAD R53, R2, 0x2, R51 ;  /* 0x0000000202357824 */ /* 0x000fe200078e0233 */
[C---:B------:R-:W-:Y:S01]  /*ae40*/  IADD3 R38, P2, PT, R55.reuse, R12, RZ ;  /* 0x0000000c37267210 */ /* 0x040fe20007f5e0ff */
[----:B------:R1:W-:Y:S01]  /*ae50*/  STG.E.U8 desc[UR10][R40.64], R52 ;  /* 0x0000003428007986 */ /* 0x0003e2000c10110a */
[----:B------:R-:W-:Y:S02]  /*ae60*/  PRMT R36, R8, 0x7771, RZ ;  /* 0x0000777108247816 */ /* 0x000fe400000000ff */
[----:B------:R-:W-:Y:S01]  /*ae70*/  LEA.HI.X.SX32 R39, R55, R14, 0x1, P2 ;  /* 0x0000000e37277211 */ /* 0x000fe200010f0eff */
[----:B------:R2:W-:Y:S01]  /*ae80*/  STG.E.U8 desc[UR10][R42.64], R46 ;  /* 0x0000002e2a007986 */ /* 0x0005e2000c10110a */
[----:B------:R-:W-:Y:S01]  /*ae90*/  IMAD R55, R2, 0x2, R53 ;  /* 0x0000000202377824 */ /* 0x000fe200078e0235 */
[----:B------:R-:W-:Y:S02]  /*aea0*/  PRMT R37, R9, 0x7771, RZ ;  /* 0x0000777109257816 */ /* 0x000fe400000000ff */
[----:B------:R3:W-:Y:S01]  /*aeb0*/  STG.E.U8 desc[UR10][R44.64], R36 ;  /* 0x000000242c007986 */ /* 0x0007e2000c10110a */
[----:B-1----:R-:W-:-:S02]  /*aec0*/  IADD3 R40, P2, PT, R57, R12, RZ ;  /* 0x0000000c39287210 */ /* 0x002fc40007f5e0ff */
[----:B--2---:R-:W-:Y:S02]  /*aed0*/  IADD3 R42, P3, PT, R47, R12, RZ ;  /* 0x0000000c2f2a7210 */ /* 0x004fe40007f7e0ff */
[-C--:B------:R-:W-:Y:S02]  /*aee0*/  LEA.HI.X.SX32 R41, R57, R14.reuse, 0x1, P2 ;  /* 0x0000000e39297211 */ /* 0x080fe400010f0eff */
[----:B------:R-:W-:Y:S01]  /*aef0*/  LEA.HI.X.SX32 R43, R47, R14, 0x1, P3 ;  /* 0x0000000e2f2b7211 */ /* 0x000fe200018f0eff */
[----:B------:R-:W-:Y:S01]  /*af00*/  IMAD R47, R2, 0x2, R55 ;  /* 0x00000002022f7824 */ /* 0x000fe200078e0237 */
[C---:B---3--:R-:W-:Y:S01]  /*af10*/  IADD3 R44, P2, PT, R51.reuse, R12, RZ ;  /* 0x0000000c332c7210 */ /* 0x048fe20007f5e0ff */
[----:B------:R1:W-:Y:S01]  /*af20*/  STG.E.U8 desc[UR10][R48.64], R37 ;  /* 0x0000002530007986 */ /* 0x0003e2000c10110a */
[----:B------:R-:W-:Y:S02]  /*af30*/  PRMT R35, R10, 0x7771, RZ ;  /* 0x000077710a237816 */ /* 0x000fe400000000ff */
[----:B------:R-:W-:-:S02]  /*af40*/  LEA.HI.X.SX32 R45, R51, R14, 0x1, P2 ;  /* 0x0000000e332d7211 */ /* 0x000fc400010f0eff */
[C---:B------:R-:W-:Y:S01]  /*af50*/  IADD3 R36, P2, PT, R53.reuse, R12, RZ ;  /* 0x0000000c35247210 */ /* 0x040fe20007f5e0ff */
[----:B------:R2:W-:Y:S01]  /*af60*/  STG.E.U8 desc[UR10][R38.64], R35 ;  /* 0x0000002326007986 */ /* 0x0005e2000c10110a */
[C---:B-1----:R-:W-:Y:S02]  /*af70*/  IMAD R49, R2.reuse, 0x2, R47 ;  /* 0x0000000202317824 */ /* 0x042fe400078e022f */
[----:B------:R-:W-:Y:S02]  /*af80*/  LEA.HI.X.SX32 R37, R53, R14, 0x1, P2 ;  /* 0x0000000e35257211 */ /* 0x000fe400010f0eff */
[----:B------:R-:W-:Y:S01]  /*af90*/  IMAD R51, R2, 0x2, R49 ;  /* 0x0000000202337824 */ /* 0x000fe200078e0231 */
[----:B--2---:R-:W-:-:S03]  /*afa0*/  IADD3 R38, P3, PT, R55, R12, RZ ;  /* 0x0000000c37267210 */ /* 0x004fc60007f7e0ff */
[----:B------:R-:W-:Y:S01]  /*afb0*/  IMAD R53, R2, 0x2, R51 ;  /* 0x0000000202357824 */ /* 0x000fe200078e0233 */
[----:B------:R-:W-:Y:S02]  /*afc0*/  PRMT R34, R11, 0x7771, RZ ;  /* 0x000077710b227816 */ /* 0x000fe400000000ff */
[----:B------:R-:W-:Y:S02]  /*afd0*/  PRMT R33, R8, 0x7772, RZ ;  /* 0x0000777208217816 */ /* 0x000fe400000000ff */
[----:B------:R-:W-:Y:S01]  /*afe0*/  LEA.HI.X.SX32 R39, R55, R14, 0x1, P3 ;  /* 0x0000000e37277211 */ /* 0x000fe200018f0eff */
[----:B------:R-:W-:Y:S01]  /*aff0*/  IMAD R55, R2, 0x2, R53 ;  /* 0x0000000202377824 */ /* 0x000fe200078e0235 */
[----:B------:R1:W-:Y:S01]  /*b000*/  STG.E.U8 desc[UR10][R40.64], R34 ;  /* 0x0000002228007986 */ /* 0x0003e2000c10110a */
[----:B------:R-:W-:-:S03]  /*b010*/  FSETP.NEU.AND P0, PT, R29, RZ, PT ;  /* 0x000000ff1d00720b */ /* 0x000fc60003f0d000 */
[----:B------:R2:W-:Y:S01]  /*b020*/  STG.E.U8 desc[UR10][R42.64], R33 ;  /* 0x000000212a007986 */ /* 0x0005e2000c10110a */
[----:B------:R-:W-:Y:S02]  /*b030*/  PRMT R29, R9, 0x7772, RZ ;  /* 0x00007772091d7816 */ /* 0x000fe400000000ff */
[----:B-1----:R-:W-:Y:S01]  /*b040*/  IADD3 R34, P2, PT, R47, R12, RZ ;  /* 0x0000000c2f227210 */ /* 0x002fe20007f5e0ff */
[----:B--2---:R-:W-:-:S03]  /*b050*/  IMAD R33, R2, 0x2, R55 ;  /* 0x0000000202217824 */ /* 0x004fc600078e0237 */
[----:B------:R-:W-:Y:S01]  /*b060*/  LEA.HI.X.SX32 R35, R47, R14, 0x1, P2 ;  /* 0x0000000e2f237211 */ /* 0x000fe200010f0eff */
[----:B------:R-:W-:Y:S01]  /*b070*/  IMAD R47, R2, 0x2, R33 ;  /* 0x00000002022f7824 */ /* 0x000fe200078e0221 */
[----:B------:R-:W-:Y:S01]  /*b080*/  FSETP.NEU.AND P1, PT, R28, RZ, PT ;  /* 0x000000ff1c00720b */ /* 0x000fe20003f2d000 */
[----:B------:R1:W-:Y:S01]  /*b090*/  STG.E.U8 desc[UR10][R44.64], R29 ;  /* 0x0000001d2c007986 */ /* 0x0003e2000c10110a */
[-C--:B------:R-:W-:Y:S02]  /*b0a0*/  IADD3 R40, P2, PT, R49, R12.reuse, RZ ;  /* 0x0000000c31287210 */ /* 0x080fe40007f5e0ff */
[----:B------:R-:W-:Y:S02]  /*b0b0*/  PRMT R28, R10, 0x7772, RZ ;  /* 0x000077720a1c7816 */ /* 0x000fe400000000ff */
[----:B------:R-:W-:Y:S02]  /*b0c0*/  IADD3 R42, P3, PT, R51, R12, RZ ;  /* 0x0000000c332a7210 */ /* 0x000fe40007f7e0ff */
[-C--:B------:R-:W-:Y:S01]  /*b0d0*/  LEA.HI.X.SX32 R41, R49, R14.reuse, 0x1, P2 ;  /* 0x0000000e31297211 */ /* 0x080fe200010f0eff */
[C---:B-1----:R-:W-:Y:S01]  /*b0e0*/  IMAD R45, R2.reuse, 0x2, R47 ;  /* 0x00000002022d7824 */ /* 0x042fe200078e022f */
[----:B------:R1:W-:Y:S03]  /*b0f0*/  STG.E.U8 desc[UR10][R36.64], R28 ;  /* 0x0000001c24007986 */ /* 0x0003e6000c10110a */
[----:B------:R-:W-:Y:S01]  /*b100*/  IMAD R49, R2, 0x2, R45 ;  /* 0x0000000202317824 */ /* 0x000fe200078e022d */
[----:B------:R-:W-:-:S02]  /*b110*/  LEA.HI.X.SX32 R43, R51, R14, 0x1, P3 ;  /* 0x0000000e332b7211 */ /* 0x000fc400018f0eff */
[----:B------:R-:W-:Y:S01]  /*b120*/  PRMT R30, R11, 0x7772, RZ ;  /* 0x000077720b1e7816 */ /* 0x000fe200000000ff */
[----:B------:R-:W-:Y:S01]  /*b130*/  IMAD R51, R2, 0x2, R49 ;  /* 0x0000000202337824 */ /* 0x000fe200078e0231 */
[----:B------:R-:W-:Y:S02]  /*b140*/  PRMT R26, R8, 0x7773, RZ ;  /* 0x00007773081a7816 */ /* 0x000fe400000000ff */
[C---:B-1----:R-:W-:Y:S01]  /*b150*/  IADD3 R28, P2, PT, R53.reuse, R12, RZ ;  /* 0x0000000c351c7210 */ /* 0x042fe20007f5e0ff */
[----:B------:R-:W-:Y:S03]  /*b160*/  STG.E.U8 desc[UR10][R38.64], R30 ;  /* 0x0000001e26007986 */ /* 0x000fe6000c10110a */
[----:B------:R-:W-:Y:S01]  /*b170*/  LEA.HI.X.SX32 R29, R53, R14, 0x1, P2 ;  /* 0x0000000e351d7211 */ /* 0x000fe200010f0eff */
[C---:B------:R-:W-:Y:S01]  /*b180*/  IMAD R53, R2.reuse, 0x2, R51 ;  /* 0x0000000202357824 */ /* 0x040fe200078e0233 */
[C---:B------:R-:W-:Y:S01]  /*b190*/  IADD3 R36, P2, PT, R55.reuse, R12, RZ ;  /* 0x0000000c37247210 */ /* 0x040fe20007f5e0ff */
[----:B------:R1:W-:Y:S03]  /*b1a0*/  STG.E.U8 desc[UR10][R34.64], R26 ;  /* 0x0000001a22007986 */ /* 0x0003e6000c10110a */
[----:B------:R-:W-:Y:S01]  /*b1b0*/  LEA.HI.X.SX32 R37, R55, R14, 0x1, P2 ;  /* 0x0000000e37257211 */ /* 0x000fe200010f0eff */
[----:B------:R-:W-:Y:S01]  /*b1c0*/  IMAD R55, R2, 0x2, R53 ;  /* 0x0000000202377824 */ /* 0x000fe200078e0235 */
[----:B------:R-:W-:-:S02]  /*b1d0*/  PRMT R25, R9, 0x7773, RZ ;  /* 0x0000777309197816 */ /* 0x000fc400000000ff */
[----:B-1----:R-:W-:-:S04]  /*b1e0*/  IADD3 R34, P3, PT, R33, R12, RZ ;  /* 0x0000000c21227210 */ /* 0x002fc80007f7e0ff */
[----:B------:R-:W-:Y:S01]  /*b1f0*/  LEA.HI.X.SX32 R35, R33, R14, 0x1, P3 ;  /* 0x0000000e21237211 */ /* 0x000fe200018f0eff */
[----:B------:R-:W-:Y:S01]  /*b200*/  IMAD R33, R2, 0x2, R55 ;  /* 0x0000000202217824 */ /* 0x000fe200078e0237 */
[----:B------:R-:W-:Y:S01]  /*b210*/  PRMT R27, R10, 0x7773, RZ ;  /* 0x000077730a1b7816 */ /* 0x000fe200000000ff */
[----:B------:R1:W-:Y:S01]  /*b220*/  STG.E.U8 desc[UR10][R40.64], R25 ;  /* 0x0000001928007986 */ /* 0x0003e2000c10110a */
[----:B------:R-:W-:-:S03]  /*b230*/  IADD3 R38, P2, PT, R47, R12, RZ ;  /* 0x0000000c2f267210 */ /* 0x000fc60007f5e0ff */
[----:B------:R2:W-:Y:S01]  /*b240*/  STG.E.U8 desc[UR10][R42.64], R27 ;  /* 0x0000001b2a007986 */ /* 0x0005e2000c10110a */
[----:B------:R-:W-:Y:S02]  /*b250*/  LEA.HI.X.SX32 R39, R47, R14, 0x1, P2 ;  /* 0x0000000e2f277211 */ /* 0x000fe400010f0eff */
[----:B------:R-:W-:Y:S01]  /*b260*/  IADD3 R26, P2, PT, R45, R12, RZ ;  /* 0x0000000c2d1a7210 */ /* 0x000fe20007f5e0ff */
[----:B-1----:R-:W-:Y:S01]  /*b270*/  IMAD R41, R2, 0x2, R33 ;  /* 0x0000000202297824 */ /* 0x002fe200078e0221 */
[----:B------:R-:W-:-:S03]  /*b280*/  PRMT R23, R11, 0x7773, RZ ;  /* 0x000077730b177816 */ /* 0x000fc600000000ff */
[----:B--2---:R-:W-:Y:S01]  /*b290*/  IMAD R43, R2, 0x2, R41 ;  /* 0x00000002022b7824 */ /* 0x004fe200078e0229 */
[----:B------:R-:W-:Y:S02]  /*b2a0*/  LEA.HI.X.SX32 R27, R45, R14, 0x1, P2 ;  /* 0x0000000e2d1b7211 */ /* 0x000fe400010f0eff */
[----:B------:R-:W-:Y:S01]  /*b2b0*/  PRMT R24, R4, 0x7770, RZ ;  /* 0x0000777004187816 */ /* 0x000fe200000000ff */
[----:B------:R-:W-:Y:S01]  /*b2c0*/  IMAD R45, R2, 0x2, R43 ;  /* 0x00000002022d7824 */ /* 0x000fe200078e022b */
[----:B------:R1:W-:Y:S01]  /*b2d0*/  STG.E.U8 desc[UR10][R28.64], R23 ;  /* 0x000000171c007986 */ /* 0x0003e2000c10110a */
[C---:B------:R-:W-:Y:S02]  /*b2e0*/  PRMT R8, R4.reuse, 0x7773, RZ ;  /* 0x0000777304087816 */ /* 0x040fe400000000ff */
[----:B------:R-:W-:Y:S01]  /*b2f0*/  PRMT R19, R4, 0x7772, RZ ;  /* 0x0000777204137816 */ /* 0x000fe200000000ff */
[----:B------:R-:W-:Y:S01]  /*b300*/  IMAD R47, R2, 0x2, R45 ;  /* 0x00000002022f7824 */ /* 0x000fe200078e022d */
[----:B------:R-:W-:Y:S01]  /*b310*/  PRMT R22, R4, 0x7771, RZ ;  /* 0x0000777104167816 */ /* 0x000fe200000000ff */
[----:B------:R2:W-:Y:S01]  /*b320*/  STG.E.U8 desc[UR10][R36.64], R24 ;  /* 0x0000001824007986 */ /* 0x0005e2000c10110a */
[----:B------:R-:W-:-:S02]  /*b330*/  PRMT R11, R5, 0x7773, RZ ;  /* 0x00007773050b7816 */ /* 0x000fc400000000ff */
[C---:B------:R-:W-:Y:S02]  /*b340*/  PRMT R9, R5.reuse, 0x7772, RZ ;  /* 0x0000777205097816 */ /* 0x040fe400000000ff */
[----:B------:R-:W-:Y:S02]  /*b350*/  PRMT R4, R5, 0x7771, RZ ;  /* 0x0000777105047816 */ /* 0x000fe400000000ff */
[----:B-1----:R-:W-:Y:S02]  /*b360*/  IADD3 R28, P3, PT, R49, R12, RZ ;  /* 0x0000000c311c7210 */ /* 0x002fe40007f7e0ff */
[----:B------:R-:W-:Y:S02]  /*b370*/  PRMT R5, R5, 0x7770, RZ ;  /* 0x0000777005057816 */ /* 0x000fe400000000ff */
[----:B------:R-:W-:Y:S02]  /*b380*/  LEA.HI.X.SX32 R29, R49, R14, 0x1, P3 ;  /* 0x0000000e311d7211 */ /* 0x000fe400018f0eff */
[C---:B--2---:R-:W-:Y:S01]  /*b390*/  IADD3 R24, P2, PT, R51.reuse, R12, RZ ;  /* 0x0000000c33187210 */ /* 0x044fe20007f5e0ff */
[C---:B------:R-:W-:Y:S01]  /*b3a0*/  IMAD R49, R2.reuse, 0x2, R47 ;  /* 0x0000000202317824 */ /* 0x040fe200078e022f */
[----:B------:R1:W-:Y:S02]  /*b3b0*/  STG.E.U8 desc[UR10][R34.64], R5 ;  /* 0x0000000522007986 */ /* 0x0003e4000c10110a */
[----:B------:R-:W-:Y:S01]  /*b3c0*/  LEA.HI.X.SX32 R25, R51, R14, 0x1, P2 ;  /* 0x0000000e33197211 */ /* 0x000fe200010f0eff */
[----:B------:R-:W-:Y:S01]  /*b3d0*/  IMAD R51, R2, 0x2, R49 ;  /* 0x0000000202337824 */ /* 0x000fe200078e0231 */
[----:B------:R-:W-:-:S02]  /*b3e0*/  PRMT R15, R6, 0x7773, RZ ;  /* 0x00007773060f7816 */ /* 0x000fc400000000ff */
[C---:B------:R-:W-:Y:S02]  /*b3f0*/  PRMT R10, R6.reuse, 0x7772, RZ ;  /* 0x00007772060a7816 */ /* 0x040fe400000000ff */
[C---:B------:R-:W-:Y:S02]  /*b400*/  PRMT R20, R6.reuse, 0x7771, RZ ;  /* 0x0000777106147816 */ /* 0x040fe400000000ff */
[----:B------:R-:W-:Y:S02]  /*b410*/  PRMT R6, R6, 0x7770, RZ ;  /* 0x0000777006067816 */ /* 0x000fe400000000ff */
[-C--:B-1----:R-:W-:Y:S02]  /*b420*/  IADD3 R34, P2, PT, R53, R12.reuse, RZ ;  /* 0x0000000c35227210 */ /* 0x082fe40007f5e0ff */
[----:B------:R-:W-:Y:S02]  /*b430*/  IADD3 R36, P3, PT, R55, R12, RZ ;  /* 0x0000000c37247210 */ /* 0x000fe40007f7e0ff */
[----:B------:R-:W-:Y:S01]  /*b440*/  LEA.HI.X.SX32 R35, R53, R14, 0x1, P2 ;  /* 0x0000000e35237211 */ /* 0x000fe200010f0eff */
[----:B------:R-:W-:Y:S01]  /*b450*/  IMAD R53, R2, 0x2, R51 ;  /* 0x0000000202357824 */ /* 0x000fe200078e0233 */
[----:B------:R1:W-:Y:S01]  /*b460*/  STG.E.U8 desc[UR10][R38.64], R6 ;  /* 0x0000000626007986 */ /* 0x0003e2000c10110a */
[----:B------:R-:W-:-:S02]  /*b470*/  PRMT R17, R7, 0x7773, RZ ;  /* 0x0000777307117816 */ /* 0x000fc400000000ff */
[C---:B------:R-:W-:Y:S02]  /*b480*/  PRMT R16, R7.reuse, 0x7772, RZ ;  /* 0x0000777207107816 */ /* 0x040fe400000000ff */
[----:B------:R-:W-:Y:S02]  /*b490*/  PRMT R21, R7, 0x7771, RZ ;  /* 0x0000777107157816 */ /* 0x000fe400000000ff */
[----:B------:R-:W-:Y:S01]  /*b4a0*/  LEA.HI.X.SX32 R37, R55, R14, 0x1, P3 ;  /* 0x0000000e37257211 */ /* 0x000fe200018f0eff */
[----:B------:R-:W-:Y:S01]  /*b4b0*/  IMAD R55, R2, 0x2, R53 ;  /* 0x0000000202377824 */ /* 0x000fe200078e0235 */
[----:B------:R-:W-:Y:S02]  /*b4c0*/  PRMT R7, R7, 0x7770, RZ ;  /* 0x0000777007077816 */ /* 0x000fe400000000ff */
[----:B-1----:R-:W-:-:S03]  /*b4d0*/  IADD3 R38, P2, PT, R33, R12, RZ ;  /* 0x0000000c21267210 */ /* 0x002fc60007f5e0ff */
[----:B------:R-:W-:Y:S01]  /*b4e0*/  STG.E.U8 desc[UR10][R26.64], R7 ;  /* 0x000000071a007986 */ /* 0x000fe2000c10110a */
[----:B------:R-:W-:Y:S01]  /*b4f0*/  LEA.HI.X.SX32 R39, R33, R14, 0x1, P2 ;  /* 0x0000000e21277211 */ /* 0x000fe200010f0eff */
[C---:B------:R-:W-:Y:S02]  /*b500*/  IMAD R33, R2.reuse, 0x2, R55 ;  /* 0x0000000202217824 */ /* 0x040fe400078e0237 */
[----:B------:R1:W-:Y:S02]  /*b510*/  STG.E.U8 desc[UR10][R28.64], R22 ;  /* 0x000000161c007986 */ /* 0x0003e4000c10110a */
[----:B------:R-:W-:Y:S01]  /*b520*/  IMAD R57, R2, 0x2, R33 ;  /* 0x0000000202397824 */ /* 0x000fe200078e0221 */
[----:B-1----:R-:W-:-:S04]  /*b530*/  IADD3 R22, P2, PT, R41, R12, RZ ;  /* 0x0000000c29167210 */ /* 0x002fc80007f5e0ff */
[----:B------:R-:W-:Y:S01]  /*b540*/  LEA.HI.X.SX32 R23, R41, R14, 0x1, P2 ;  /* 0x0000000e29177211 */ /* 0x000fe200010f0eff */
[----:B------:R-:W-:Y:S01]  /*b550*/  IMAD R41, R2, 0x2, R57 ;  /* 0x0000000202297824 */ /* 0x000fe200078e0239 */
[----:B------:R-:W-:-:S03]  /*b560*/  IADD3 R28, P2, PT, R43, R12, RZ ;  /* 0x0000000c2b1c7210 */ /* 0x000fc60007f5e0ff */
[C---:B------:R-:W-:Y:S01]  /*b570*/  IMAD R59, R2.reuse, 0x2, R41 ;  /* 0x00000002023b7824 */ /* 0x040fe200078e0229 */
[----:B------:R-:W-:Y:S02]  /*b580*/  IADD3 R26, P3, PT, R45, R12, RZ ;  /* 0x0000000c2d1a7210 */ /* 0x000fe40007f7e0ff */
[-C--:B------:R-:W-:Y:S01]  /*b590*/  LEA.HI.X.SX32 R29, R43, R14.reuse, 0x1, P2 ;  /* 0x0000000e2b1d7211 */ /* 0x080fe200010f0eff */
[C---:B------:R-:W-:Y:S01]  /*b5a0*/  IMAD R43, R2.reuse, 0x2, R59 ;  /* 0x00000002022b7824 */ /* 0x040fe200078e023b */
[----:B------:R-:W-:Y:S01]  /*b5b0*/  LEA.HI.X.SX32 R27, R45, R14, 0x1, P3 ;  /* 0x0000000e2d1b7211 */ /* 0x000fe200018f0eff */
[----:B------:R1:W-:Y:S01]  /*b5c0*/  STG.E.U8 desc[UR10][R24.64], R4 ;  /* 0x0000000418007986 */ /* 0x0003e2000c10110a */
[-C--:B------:R-:W-:Y:S01]  /*b5d0*/  IADD3 R60, P2, PT, R49, R12.reuse, RZ ;  /* 0x0000000c313c7210 */ /* 0x080fe20007f5e0ff */
[C---:B------:R-:W-:Y:S01]  /*b5e0*/  IMAD R45, R2.reuse, 0x2, R43 ;  /* 0x00000002022d7824 */ /* 0x040fe200078e022b */
[----:B------:R-:W-:Y:S01]  /*b5f0*/  IADD3 R62, P3, PT, R51, R12, RZ ;  /* 0x0000000c333e7210 */ /* 0x000fe20007f7e0ff */
[----:B------:R2:W3:Y:S01]  /*b600*/  LDS.128 R4, [R18] ;  /* 0x0000000012047984 */ /* 0x0004e20000000c00 */
[-C--:B------:R-:W-:Y:S01]  /*b610*/  LEA.HI.X.SX32 R61, R49, R14.reuse, 0x1, P2 ;  /* 0x0000000e313d7211 */ /* 0x080fe200010f0eff */
[C---:B------:R-:W-:Y:S01]  /*b620*/  IMAD R49, R2.reuse, 0x2, R45 ;  /* 0x0000000202317824 */ /* 0x040fe200078e022d */
[----:B------:R-:W-:Y:S01]  /*b630*/  LEA.HI.X.SX32 R63, R51, R14, 0x1, P3 ;  /* 0x0000000e333f7211 */ /* 0x000fe200018f0eff */
[----:B------:R4:W-:Y:S01]  /*b640*/  STG.E.U8 desc[UR10][R34.64], R20 ;  /* 0x0000001422007986 */ /* 0x0009e2000c10110a */
[-C--:B-1----:R-:W-:Y:S01]  /*b650*/  IADD3 R24, P4, PT, R47, R12.reuse, RZ ;  /* 0x0000000c2f187210 */ /* 0x082fe20007f9e0ff */
[----:B------:R-:W-:Y:S01]  /*b660*/  IMAD R51, R2, 0x2, R49 ;  /* 0x0000000202337824 */ /* 0x000fe200078e0231 */
[----:B--2---:R-:W-:-:S02]  /*b670*/  IADD3 R18, P2, PT, R55, R12, RZ ;  /* 0x0000000c37127210 */ /* 0x004fc40007f5e0ff */
[----:B------:R-:W-:Y:S02]  /*b680*/  LEA.HI.X.SX32 R25, R47, R14, 0x1, P4 ;  /* 0x0000000e2f197211 */ /* 0x000fe400020f0eff */
[-C--:B----4-:R-:W-:Y:S02]  /*b690*/  IADD3 R34, P3, PT, R33, R12.reuse, RZ ;  /* 0x0000000c21227210 */ /* 0x090fe40007f7e0ff */
[----:B------:R-:W-:Y:S02]  /*b6a0*/  IADD3 R64, P4, PT, R53, R12, RZ ;  /* 0x0000000c35407210 */ /* 0x000fe40007f9e0ff */
[-C--:B------:R-:W-:Y:S01]  /*b6b0*/  LEA.HI.X.SX32 R35, R33, R14.reuse, 0x1, P3 ;  /* 0x0000000e21237211 */ /* 0x080fe200018f0eff */
[----:B------:R-:W-:Y:S01]  /*b6c0*/  IMAD R33, R2, 0x2, R51 ;  /* 0x0000000202217824 */ /* 0x000fe200078e0233 */
[----:B------:R1:W-:Y:S01]  /*b6d0*/  STG.E.U8 desc[UR10][R36.64], R21 ;  /* 0x0000001524007986 */ /* 0x0003e2000c10110a */
[----:B------:R-:W-:Y:S02]  /*b6e0*/  LEA.HI.X.SX32 R65, R53, R14, 0x1, P4 ;  /* 0x0000000e35417211 */ /* 0x000fe400020f0eff */
[C---:B------:R-:W-:Y:S01]  /*b6f0*/  IADD3 R20, P4, PT, R57.reuse, R12, RZ ;  /* 0x0000000c39147210 */ /* 0x040fe20007f9e0ff */
[----:B------:R2:W-:Y:S03]  /*b700*/  STG.E.U8 desc[UR10][R38.64], R19 ;  /* 0x0000001326007986 */ /* 0x0005e6000c10110a */
[----:B-1----:R-:W-:-:S02]  /*b710*/  LEA.HI.X.SX32 R21, R57, R14, 0x1, P4 ;  /* 0x0000000e39157211 */ /* 0x002fc400020f0eff */
[----:B--2---:R-:W-:Y:S01]  /*b720*/  LEA.HI.X.SX32 R19, R55, R14, 0x1, P2 ;  /* 0x0000000e37137211 */ /* 0x004fe200010f0eff */
[C---:B------:R-:W-:Y:S01]  /*b730*/  IMAD R55, R2.reuse, 0x2, R33 ;  /* 0x0000000202377824 */ /* 0x040fe200078e0221 */
[-C--:B------:R-:W-:Y:S02]  /*b740*/  IADD3 R38, P3, PT, R59, R12.reuse, RZ ;  /* 0x0000000c3b267210 */ /* 0x080fe40007f7e0ff */
[-C--:B------:R-:W-:Y:S01]  /*b750*/  IADD3 R36, P2, PT, R41, R12.reuse, RZ ;  /* 0x0000000c29247210 */ /* 0x080fe20007f5e0ff */
[C---:B------:R-:W-:Y:S01]  /*b760*/  IMAD R57, R2.reuse, 0x2, R55 ;  /* 0x0000000202397824 */ /* 0x040fe200078e0237 */
[----:B------:R-:W-:Y:S02]  /*b770*/  IADD3 R40, P4, PT, R43, R12, RZ ;  /* 0x0000000c2b287210 */ /* 0x000fe40007f9e0ff */
[-C--:B------:R-:W-:Y:S01]  /*b780*/  LEA.HI.X.SX32 R39, R59, R14.reuse, 0x1, P3 ;  /* 0x0000000e3b277211 */ /* 0x080fe200018f0eff */
[----:B------:R-:W-:Y:S01]  /*b790*/  IMAD R59, R2, 0x2, R57 ;  /* 0x00000002023b7824 */ /* 0x000fe200078e0239 */
[----:B------:R-:W-:-:S02]  /*b7a0*/  LEA.HI.X.SX32 R37, R41, R14, 0x1, P2 ;  /* 0x0000000e29257211 */ /* 0x000fc400010f0eff */
[----:B------:R-:W-:Y:S01]  /*b7b0*/  LEA.HI.X.SX32 R41, R43, R14, 0x1, P4 ;  /* 0x0000000e2b297211 */ /* 0x000fe200020f0eff */
[C---:B------:R-:W-:Y:S01]  /*b7c0*/  IMAD R69, R2.reuse, 0x2, R59 ;  /* 0x0000000202457824 */ /* 0x040fe200078e023b */
[-C--:B------:R-:W-:Y:S02]  /*b7d0*/  IADD3 R42, P4, PT, R51, R12.reuse, RZ ;  /* 0x0000000c332a7210 */ /* 0x080fe40007f9e0ff */
[----:B------:R-:W-:Y:S01]  /*b7e0*/  IADD3 R46, P2, PT, R45, R12, RZ ;  /* 0x0000000c2d2e7210 */ /* 0x000fe20007f5e0ff */
[----:B------:R-:W-:Y:S01]  /*b7f0*/  IMAD R71, R2, 0x2, R69 ;  /* 0x0000000202477824 */ /* 0x000fe200078e0245 */
[----:B------:R-:W-:Y:S02]  /*b800*/  LEA.HI.X.SX32 R43, R51, R14, 0x1, P4 ;  /* 0x0000000e332b7211 */ /* 0x000fe400020f0eff */
[-C--:B------:R-:W-:Y:S02]  /*b810*/  IADD3 R50, P4, PT, R57, R12.reuse, RZ ;  /* 0x0000000c39327210 */ /* 0x080fe40007f9e0ff */
[----:B------:R-:W-:Y:S01]  /*b820*/  IADD3 R44, P3, PT, R49, R12, RZ ;  /* 0x0000000c312c7210 */ /* 0x000fe20007f7e0ff */
[----:B------:R1:W-:Y:S01]  /*b830*/  STG.E.U8 desc[UR10][R22.64], R9 ;  /* 0x0000000916007986 */ /* 0x0003e2000c10110a */
[----:B------:R-:W-:-:S02]  /*b840*/  LEA.HI.X.SX32 R47, R45, R14, 0x1, P2 ;  /* 0x0000000e2d2f7211 */ /* 0x000fc400010f0eff */
[----:B------:R-:W-:Y:S01]  /*b850*/  IADD3 R52, P2, PT, R33, R12, RZ ;  /* 0x0000000c21347210 */ /* 0x000fe20007f5e0ff */
[----:B------:R2:W-:Y:S01]  /*b860*/  STG.E.U8 desc[UR10][R28.64], R10 ;  /* 0x0000000a1c007986 */ /* 0x0005e2000c10110a */
[----:B------:R-:W-:Y:S02]  /*b870*/  LEA.HI.X.SX32 R51, R57, R14, 0x1, P4 ;  /* 0x0000000e39337211 */ /* 0x000fe400020f0eff */
[----:B------:R-:W-:Y:S01]  /*b880*/  IADD3 R56, P4, PT, R71, R12, RZ ;  /* 0x0000000c47387210 */ /* 0x000fe20007f9e0ff */
[----:B------:R-:W-:Y:S01]  /*b890*/  STG.E.U8 desc[UR10][R26.64], R16 ;  /* 0x000000101a007986 */ /* 0x000fe2000c10110a */
[----:B------:R-:W-:Y:S02]  /*b8a0*/  LEA.HI.X.SX32 R45, R49, R14, 0x1, P3 ;  /* 0x0000000e312d7211 */ /* 0x000fe400018f0eff */
[----:B------:R-:W-:Y:S01]  /*b8b0*/  IADD3 R48, P3, PT, R55, R12, RZ ;  /* 0x0000000c37307210 */ /* 0x000fe20007f7e0ff */
[----:B------:R-:W-:Y:S01]  /*b8c0*/  STG.E.U8 desc[UR10][R24.64], R8 ;  /* 0x0000000818007986 */ /* 0x000fe2000c10110a */
[-C--:B------:R-:W-:Y:S01]  /*b8d0*/  LEA.HI.X.SX32 R53, R33, R14.reuse, 0x1, P2 ;  /* 0x0000000e21357211 */ /* 0x080fe200010f0eff */
[----:B------:R-:W-:Y:S01]  /*b8e0*/  IMAD R33, R2, 0x2, R71 ;  /* 0x0000000202217824 */ /* 0x000fe200078e0247 */
[----:B------:R-:W-:Y:S01]  /*b8f0*/  LEA.HI.X.SX32 R57, R71, R14, 0x1, P4 ;  /* 0x0000000e47397211 */ /* 0x000fe200020f0eff */
[----:B------:R-:W-:Y:S01]  /*b900*/  STG.E.U8 desc[UR10][R60.64], R11 ;  /* 0x0000000b3c007986 */ /* 0x000fe2000c10110a */
[----:B---3--:R-:W-:-:S02]  /*b910*/  PRMT R77, R4, 0x7770, RZ ;  /* 0x00007770044d7816 */ /* 0x008fc400000000ff */
[C---:B-1----:R-:W-:Y:S01]  /*b920*/  PRMT R23, R5.reuse, 0x7773, RZ ;  /* 0x0000777305177816 */ /* 0x042fe200000000ff */
[----:B------:R1:W-:Y:S01]  /*b930*/  STG.E.U8 desc[UR10][R62.64], R15 ;  /* 0x0000000f3e007986 */ /* 0x0003e2000c10110a */
[C---:B--2---:R-:W-:Y:S02]  /*b940*/  PRMT R29, R5.reuse, 0x7772, RZ ;  /* 0x00007772051d7816 */ /* 0x044fe400000000ff */
[C---:B------:R-:W-:Y:S01]  /*b950*/  PRMT R71, R5.reuse, 0x7771, RZ ;  /* 0x0000777105477816 */ /* 0x040fe200000000ff */
[----:B------:R2:W-:Y:S01]  /*b960*/  STG.E.U8 desc[UR10][R64.64], R17 ;  /* 0x0000001140007986 */ /* 0x0005e2000c10110a */
[----:B------:R-:W-:Y:S02]  /*b970*/  PRMT R75, R5, 0x7770, RZ ;  /* 0x00007770054b7816 */ /* 0x000fe400000000ff */
[----:B------:R-:W-:Y:S02]  /*b980*/  LEA.HI.X.SX32 R49, R55, R14, 0x1, P3 ;  /* 0x0000000e37317211 */ /* 0x000fe400018f0eff */
[----:B------:R-:W-:-:S02]  /*b990*/  IADD3 R66, P2, PT, R59, R12, RZ ;  /* 0x0000000c3b427210 */ /* 0x000fc40007f5e0ff */
[----:B------:R-:W-:Y:S02]  /*b9a0*/  PRMT R5, R6, 0x7770, RZ ;  /* 0x0000777006057816 */ /* 0x000fe400000000ff */
[C---:B------:R-:W-:Y:S02]  /*b9b0*/  PRMT R9, R7.reuse, 0x7773, RZ ;  /* 0x0000777307097816 */ /* 0x040fe400000000ff */
[C---:B-1----:R-:W-:Y:S02]  /*b9c0*/  PRMT R15, R7.reuse, 0x7772, RZ ;  /* 0x00007772070f7816 */ /* 0x042fe400000000ff */
[----:B--2---:R-:W-:Y:S02]  /*b9d0*/  PRMT R17, R7, 0x7771, RZ ;  /* 0x0000777107117816 */ /* 0x004fe400000000ff */
[----:B------:R-:W-:Y:S02]  /*b9e0*/  IADD3 R58, P3, PT, R69, R12, RZ ;  /* 0x0000000c453a7210 */ /* 0x000fe40007f7e0ff */
[----:B------:R-:W-:Y:S01]  /*b9f0*/  PRMT R7, R7, 0x7770, RZ ;  /* 0x0000777007077816 */ /* 0x000fe200000000ff */
[----:B------:R1:W-:Y:S01]  /*ba00*/  STG.E.U8 desc[UR10][R18.64], R77 ;  /* 0x0000004d12007986 */ /* 0x0003e2000c10110a */
[----:B------:R-:W-:-:S02]  /*ba10*/  PRMT R73, R4, 0x7771, RZ ;  /* 0x0000777104497816 */ /* 0x000fc400000000ff */
[----:B------:R-:W-:Y:S01]  /*ba20*/  LEA.HI.X.SX32 R67, R59, R14, 0x1, P2 ;  /* 0x0000000e3b437211 */ /* 0x000fe200010f0eff */
[----:B------:R-:W-:Y:S01]  /*ba30*/  STG.E.U8 desc[UR10][R34.64], R75 ;  /* 0x0000004b22007986 */ /* 0x000fe2000c10110a */
[----:B------:R-:W-:Y:S02]  /*ba40*/  PRMT R27, R6, 0x7771, RZ ;  /* 0x00007771061b7816 */ /* 0x000fe400000000ff */
[----:B------:R-:W-:Y:S01]  /*ba50*/  IADD3 R54, P5, PT, R33, R12, RZ ;  /* 0x0000000c21367210 */ /* 0x000fe20007fbe0ff */
[----:B------:R2:W-:Y:S01]  /*ba60*/  STG.E.U8 desc[UR10][R20.64], R5 ;  /* 0x0000000514007986 */ /* 0x0005e2000c10110a */
[-C--:B------:R-:W-:Y:S02]  /*ba70*/  LEA.HI.X.SX32 R59, R69, R14.reuse, 0x1, P3 ;  /* 0x0000000e453b7211 */ /* 0x080fe400018f0eff */
[----:B------:R-:W-:Y:S01]  /*ba80*/  PRMT R69, R4, 0x7772, RZ ;  /* 0x0000777204457816 */ /* 0x000fe200000000ff */
[----:B------:R3:W-:Y:S01]  /*ba90*/  STG.E.U8 desc[UR10][R36.64], R7 ;  /* 0x0000000724007986 */ /* 0x0007e2000c10110a */
[----:B------:R-:W-:Y:S01]  /*baa0*/  PRMT R25, R6, 0x7772, RZ ;  /* 0x0000777206197816 */ /* 0x000fe200000000ff */
[----:B-1----:R-:W1:Y:S02]  /*bab0*/  LDC.64 R18, c[0x0][0x3a0] ;  /* 0x0000e800ff127b82 */ /* 0x002e640000000a00 */
[----:B------:R3:W-:Y:S01]  /*bac0*/  STG.E.U8 desc[UR10][R38.64], R73 ;  /* 0x0000004926007986 */ /* 0x0007e2000c10110a */
[----:B------:R-:W-:-:S03]  /*bad0*/  LEA.HI.X.SX32 R55, R33, R14, 0x1, P5 ;  /* 0x0000000e21377211 */ /* 0x000fc600028f0eff */
[----:B------:R3:W-:Y:S01]  /*bae0*/  STG.E.U8 desc[UR10][R40.64], R71 ;  /* 0x0000004728007986 */ /* 0x0007e2000c10110a */
[----:B------:R-:W-:-:S03]  /*baf0*/  PRMT R33, R4, 0x7773, RZ ;  /* 0x0000777304217816 */ /* 0x000fc600000000ff */
[----:B------:R3:W-:Y:S01]  /*bb00*/  STG.E.U8 desc[UR10][R46.64], R27 ;  /* 0x0000001b2e007986 */ /* 0x0007e2000c10110a */
[----:B------:R-:W-:-:S03]  /*bb10*/  PRMT R11, R6, 0x7773, RZ ;  /* 0x00007773060b7816 */ /* 0x000fc600000000ff */
[----:B------:R3:W-:Y:S04]  /*bb20*/  STG.E.U8 desc[UR10][R44.64], R17 ;  /* 0x000000112c007986 */ /* 0x0007e8000c10110a */
[----:B------:R3:W-:Y:S04]  /*bb30*/  STG.E.U8 desc[UR10][R42.64], R69 ;  /* 0x000000452a007986 */ /* 0x0007e8000c10110a */
[----:B------:R3:W-:Y:S04]  /*bb40*/  STG.E.U8 desc[UR10][R52.64], R29 ;  /* 0x0000001d34007986 */ /* 0x0007e8000c10110a */
[----:B------:R3:W-:Y:S04]  /*bb50*/  STG.E.U8 desc[UR10][R48.64], R25 ;  /* 0x0000001930007986 */ /* 0x0007e8000c10110a */
[----:B------:R3:W-:Y:S04]  /*bb60*/  STG.E.U8 desc[UR10][R50.64], R15 ;  /* 0x0000000f32007986 */ /* 0x0007e8000c10110a */
[----:B------:R3:W-:Y:S04]  /*bb70*/  STG.E.U8 desc[UR10][R66.64], R33 ;  /* 0x0000002142007986 */ /* 0x0007e8000c10110a */
[----:B------:R3:W-:Y:S04]  /*bb80*/  STG.E.U8 desc[UR10][R58.64], R23 ;  /* 0x000000173a007986 */ /* 0x0007e8000c10110a */
[----:B------:R3:W-:Y:S04]  /*bb90*/  STG.E.U8 desc[UR10][R56.64], R11 ;  /* 0x0000000b38007986 */ /* 0x0007e8000c10110a */
[----:B------:R3:W-:Y:S01]  /*bba0*/  STG.E.U8 desc[UR10][R54.64], R9 ;  /* 0x0000000936007986 */ /* 0x0007e2000c10110a */
[----:B--2---:R-:W-:Y:S01]  /*bbb0*/  FSEL R5, R32, -INF , P0 ;  /* 0xff80000020057808 */ /* 0x004fe20000000000 */
[----:B------:R-:W-:Y:S01]  /*bbc0*/  IMAD.SHL.U32 R4, R0, 0x2, RZ ;  /* 0x0000000200047824 */ /* 0x000fe200078e00ff */
[----:B------:R-:W-:-:S03]  /*bbd0*/  FSEL R2, R31, -INF , P1 ;  /* 0xff8000001f027808 */ /* 0x000fc60000800000 */
[----:B------:R-:W-:Y:S01]  /*bbe0*/  FFMA R124, R5, 0.69314718246459960938, R124 ;  /* 0x3f317218057c7823 */ /* 0x000fe2000000007c */
[----:B------:R-:W-:Y:S01]  /*bbf0*/  LOP3.LUT R4, R4, 0x3f8, RZ, 0xc0, !PT ;  /* 0x000003f804047812 */ /* 0x000fe200078ec0ff */
[----:B------:R-:W-:Y:S01]  /*bc00*/  FFMA R125, R2, 0.69314718246459960938, R3 ;  /* 0x3f317218027d7823 */ /* 0x000fe20000000003 */
[----:B------:R-:W-:Y:S01]  /*bc10*/  BAR.SYNC.DEFER_BLOCKING 0x0 ;  /* 0x0000000000007b1d */ /* 0x000fe20000010000 */
[----:B0-----:R-:W-:Y:S01]  /*bc20*/  UIMAD UR4, UR7, UR4, URZ ;  /* 0x00000004070472a4 */ /* 0x001fe2000f8e02ff */
[----:B------:R-:W-:Y:S01]  /*bc30*/  LOP3.LUT P0, RZ, R0, 0x100, RZ, 0xc0, !PT ;  /* 0x0000010000ff7812 */ /* 0x000fe2000780c0ff */
[C---:B------:R-:W-:Y:S02]  /*bc40*/  IMAD.SHL.U32 R3, R68.reuse, 0x4, RZ ;  /* 0x0000000444037824 */ /* 0x040fe400078e00ff */
[----:B------:R-:W-:Y:S01]  /*bc50*/  USHF.L.U32 UR7, UR4, 0x2, URZ ;  /* 0x0000000204077899 */ /* 0x000fe200080006ff */
[----:B------:R3:W-:Y:S01]  /*bc60*/  STS.64 [R4+UR6], R124 ;  /* 0x0000007c04007988 */ /* 0x0007e20008000a06 */
[----:B------:R-:W-:Y:S01]  /*bc70*/  UIMAD.WIDE UR4, UR4, 0x4, URZ ;  /* 0x00000004040478a5 */ /* 0x000fe2000f8e02ff */
[----:B------:R-:W-:Y:S01]  /*bc80*/  IMAD.HI R0, R68, 0x4, RZ ;  /* 0x0000000444007827 */ /* 0x000fe200078e02ff */
[----:B------:R-:W-:Y:S02]  /*bc90*/  BAR.SYNC.DEFER_BLOCKING 0x0 ;  /* 0x0000000000007b1d */ /* 0x000fe40000010000 */
[----:B-1----:R-:W-:-:S04]  /*bca0*/  IADD3 R2, P1, P2, R3, UR7, R18 ;  /* 0x0000000703027c10 */ /* 0x002fc8000fa3e012 */
[----:B------:R-:W-:Y:S01]  /*bcb0*/  IADD3.X R3, PT, PT, R0, UR5, R19, P1, P2 ;  /* 0x0000000500037c10 */ /* 0x000fe20008fe4413 */
[----:B------:R-:W-:Y:S08]  /*bcc0*/  @P0 EXIT ;  /* 0x000000000000094d */ /* 0x000ff00003800000 */
[----:B------:R-:W0:Y:S04]  /*bcd0*/  LDS R13, [R13] ;  /* 0x000000000d0d7984 */ /* 0x000e280000000800 */
[----:B0-----:R-:W-:Y:S01]  /*bce0*/  STG.E desc[UR10][R2.64], R13 ;  /* 0x0000000d02007986 */ /* 0x001fe2000c10190a */
[----:B------:R-:W-:Y:S05]  /*bcf0*/  EXIT ;  /* 0x000000000000794d */ /* 0x000fea0003800000 */
.L_x_2:
[----:B------:R-:W-:-:S00]  /*bd00*/  BRA `(.L_x_2) ;  /* 0xfffffffc00fc7947 */ /* 0x000fc0000383ffff */
[----:B------:R-:W-:-:S00]  /*bd10*/  NOP ;  /* 0x0000000000007918 */ /* 0x000fc00000000000 */
        /* <DEDUP_REMOVED lines=14> */
.L_x_3:


//--------------------- .nv.global.init           --------------------------
	.section	.nv.global.init,"aw",@progbits
.nv.global.init:
	.type		_$_str,@object
	.size		_$_str,(.L_0 - _$_str)
_$_str:
        /*0000*/ 	.byte	0x5f, 0x5f, 0x43, 0x55, 0x44, 0x41, 0x5f, 0x46, 0x54, 0x5a, 0x00
.L_0:


//--------------------- .nv.shared.attn_fwd       --------------------------
	.section	.nv.shared.attn_fwd,"aw",@nobits
	.sectionflags	@""
	.align	16
	.zero		1024


//--------------------- .nv.shared.reserved.0     --------------------------
	.section	.nv.shared.reserved.0,"aw",@nobits
	.weak		__nv_reservedSMEM_offset_0_alias
	.size		__nv_reservedSMEM_offset_0_alias, 0, 64
	.other		__nv_reservedSMEM_offset_0_alias,@"STO_CUDA_RESERVED_SHARED STV_DEFAULT"
__nv_reservedSMEM_offset_0_alias:
	.zero		0
	.zero		64


//--------------------- .nv.constant0.attn_fwd    --------------------------
	.section	.nv.constant0.attn_fwd,"a",@progbits
	.sectionflags	@""
	.align	4
.nv.constant0.attn_fwd:
	.zero		1032


//--------------------- SYMBOLS --------------------------

	.type		.nv.reservedSmem.offset0,@object
	.size		.nv.reservedSmem.offset0,0x4
	.type		.nv.reservedSmem.cap,@object
	.size		.nv.reservedSmem.cap,0x4
